//
// Generated by NVIDIA NVVM Compiler
//
// Compiler Build ID: CL-36424714
// Cuda compilation tools, release 13.0, V13.0.88
// Based on NVVM 20.0.0
//

.version 9.0
.target sm_100
.address_size 64

	// .globl	sde_curand_kernel
.global .align 4 .b8 precalc_xorwow_matrix[102400];
.global .align 4 .b8 precalc_xorwow_offset_matrix[102400];
.global .align 4 .b8 mrg32k3aM1[2304];
.global .align 4 .b8 mrg32k3aM2[2304];
.global .align 4 .b8 mrg32k3aM1SubSeq[2016];
.global .align 4 .b8 mrg32k3aM2SubSeq[2016];
.global .align 4 .b8 mrg32k3aM1Seq[2304];
.global .align 4 .b8 mrg32k3aM2Seq[2304];
.const .align 8 .b8 __cr_lgamma_table[72];

.visible .entry sde_curand_kernel(
	.param .u64 .ptr .align 1 sde_curand_kernel_param_0,
	.param .u32 sde_curand_kernel_param_1,
	.param .u32 sde_curand_kernel_param_2,
	.param .f32 sde_curand_kernel_param_3,
	.param .f32 sde_curand_kernel_param_4,
	.param .f32 sde_curand_kernel_param_5,
	.param .f32 sde_curand_kernel_param_6,
	.param .f32 sde_curand_kernel_param_7,
	.param .f32 sde_curand_kernel_param_8,
	.param .f32 sde_curand_kernel_param_9
)
{
	.reg .pred 	%p<19>;
	.reg .b32 	%r<361>;
	.reg .b32 	%f<79>;
	.reg .b64 	%rd<7>;

	ld.param.u64 	%rd2, [sde_curand_kernel_param_0];
	ld.param.u32 	%r70, [sde_curand_kernel_param_1];
	ld.param.u32 	%r71, [sde_curand_kernel_param_2];
	ld.param.f32 	%f20, [sde_curand_kernel_param_3];
	ld.param.f32 	%f14, [sde_curand_kernel_param_4];
	ld.param.f32 	%f15, [sde_curand_kernel_param_5];
	ld.param.f32 	%f16, [sde_curand_kernel_param_6];
	ld.param.f32 	%f17, [sde_curand_kernel_param_7];
	ld.param.f32 	%f18, [sde_curand_kernel_param_8];
	ld.param.f32 	%f19, [sde_curand_kernel_param_9];
	cvta.to.global.u64 	%rd1, %rd2;
	mov.u32 	%r72, %ctaid.x;
	mov.u32 	%r73, %ntid.x;
	mov.u32 	%r74, %tid.x;
	mad.lo.s32 	%r347, %r72, %r73, %r74;
	cvt.rn.f32.s32 	%f21, %r70;
	div.rn.f32 	%f1, %f20, %f21;
	shr.s32 	%r346, %r347, 31;
	setp.lt.s32 	%p1, %r70, 1;
	@%p1 bra 	$L__BB0_17;
	mov.b32 	%r76, -845247145;
	mul.hi.u32 	%r77, %r76, %r347;
	xor.b32  	%r78, %r77, 1234;
	mov.b32 	%r322, 0;
	mov.b32 	%r79, -766435501;
	mul.hi.u32 	%r80, %r79, %r322;
	xor.b32  	%r81, %r346, %r80;
	mul.hi.u32 	%r82, %r76, %r81;
	mul.lo.s32 	%r83, %r347, -845247145;
	xor.b32  	%r84, %r83, %r82;
	xor.b32  	%r85, %r84, -1640530293;
	mul.hi.u32 	%r86, %r79, %r78;
	xor.b32  	%r87, %r86, -1150833019;
	mul.hi.u32 	%r88, %r76, %r87;
	mul.lo.s32 	%r89, %r81, -845247145;
	xor.b32  	%r90, %r89, %r88;
	xor.b32  	%r91, %r90, 1013905476;
	mul.hi.u32 	%r92, %r79, %r85;
	mul.lo.s32 	%r93, %r78, -766435501;
	xor.b32  	%r94, %r93, %r92;
	xor.b32  	%r95, %r94, 1993301258;
	mul.hi.u32 	%r96, %r76, %r95;
	mul.lo.s32 	%r97, %r87, -845247145;
	xor.b32  	%r98, %r97, %r96;
	xor.b32  	%r99, %r98, -626626051;
	mul.hi.u32 	%r100, %r79, %r91;
	mul.lo.s32 	%r101, %r85, -766435501;
	xor.b32  	%r102, %r101, %r100;
	xor.b32  	%r103, %r102, 842468239;
	mul.hi.u32 	%r104, %r76, %r103;
	mul.lo.s32 	%r105, %r95, -845247145;
	xor.b32  	%r106, %r105, %r104;
	xor.b32  	%r107, %r106, 2027809718;
	mul.hi.u32 	%r108, %r79, %r99;
	mul.lo.s32 	%r109, %r91, -766435501;
	xor.b32  	%r110, %r109, %r108;
	xor.b32  	%r111, %r110, -308364780;
	mul.hi.u32 	%r112, %r76, %r111;
	mul.lo.s32 	%r113, %r103, -845247145;
	xor.b32  	%r114, %r113, %r112;
	xor.b32  	%r115, %r114, 387278191;
	mul.hi.u32 	%r116, %r79, %r107;
	mul.lo.s32 	%r117, %r99, -766435501;
	xor.b32  	%r118, %r117, %r116;
	xor.b32  	%r119, %r118, -1459197799;
	mul.hi.u32 	%r120, %r76, %r119;
	mul.lo.s32 	%r121, %r111, -845247145;
	xor.b32  	%r122, %r121, %r120;
	xor.b32  	%r123, %r122, -1253253336;
	mul.hi.u32 	%r124, %r79, %r115;
	mul.lo.s32 	%r125, %r107, -766435501;
	xor.b32  	%r126, %r125, %r124;
	xor.b32  	%r127, %r126, 1684936478;
	mul.hi.u32 	%r128, %r76, %r127;
	mul.lo.s32 	%r129, %r119, -845247145;
	xor.b32  	%r130, %r129, %r128;
	xor.b32  	%r131, %r130, 1401182433;
	mul.hi.u32 	%r132, %r79, %r123;
	mul.lo.s32 	%r133, %r115, -766435501;
	xor.b32  	%r134, %r133, %r132;
	xor.b32  	%r135, %r134, 534103459;
	mul.hi.u32 	%r136, %r76, %r135;
	mul.lo.s32 	%r137, %r127, -845247145;
	xor.b32  	%r138, %r137, %r136;
	xor.b32  	%r139, %r138, -239349094;
	mul.hi.u32 	%r140, %r79, %r131;
	mul.lo.s32 	%r141, %r123, -766435501;
	xor.b32  	%r142, %r141, %r140;
	xor.b32  	%r143, %r142, -616729560;
	mul.lo.s32 	%r144, %r71, %r347;
	mul.wide.s32 	%rd3, %r144, 4;
	add.s64 	%rd4, %rd1, %rd3;
	ld.global.f32 	%f75, [%rd4];
	mul.hi.u32 	%r145, %r79, %r139;
	mul.lo.s32 	%r146, %r131, -766435501;
	xor.b32  	%r147, %r146, %r145;
	xor.b32  	%r343, %r147, -1767562579;
	mul.hi.u32 	%r148, %r76, %r143;
	mul.lo.s32 	%r149, %r135, -845247145;
	xor.b32  	%r150, %r149, %r148;
	xor.b32  	%r345, %r150, -1879880621;
	mul.lo.s32 	%r344, %r143, -845247145;
	mul.lo.s32 	%r342, %r139, -766435501;
	rcp.rn.f32 	%f23, %f18;
	setp.lt.f32 	%p2, %f23, %f17;
	setp.gt.f32 	%p3, %f23, %f16;
	selp.f32 	%f24, 0f3F000000, 0f3F800000, %p3;
	selp.f32 	%f25, 0f3FC00000, %f24, %p2;
	mul.f32 	%f3, %f19, %f25;
	neg.f32 	%f4, %f15;
	fma.rn.f32 	%f26, %f14, 0f3F000000, 0f3F000000;
	max.f32 	%f27, %f26, 0f3E4CCCCD;
	min.f32 	%f5, %f27, 0f3F800000;
	sqrt.rn.f32 	%f6, %f1;
	add.s32 	%r320, %r144, 1;
	neg.s32 	%r321, %r70;
	mov.f32 	%f77, 0f00000000;
	mov.u32 	%r349, %r322;
	mov.u32 	%r348, %r322;
	mov.u32 	%r331, %r322;
	mov.u32 	%r332, %r322;
$L__BB0_2:
	setp.eq.s32 	%p4, %r331, 1;
	mov.b32 	%r331, 0;
	mov.f32 	%f78, %f77;
	@%p4 bra 	$L__BB0_16;
	mov.b32 	%r341, 3;
	setp.eq.s32 	%p5, %r332, 1;
	mov.u32 	%r339, %r343;
	mov.u32 	%r340, %r344;
	@%p5 bra 	$L__BB0_15;
	setp.eq.s32 	%p6, %r332, 2;
	@%p6 bra 	$L__BB0_11;
	setp.ne.s32 	%p7, %r332, 3;
	@%p7 bra 	$L__BB0_10;
	add.s32 	%r349, %r349, 1;
	setp.ne.s32 	%p8, %r349, 0;
	@%p8 bra 	$L__BB0_9;
	add.s32 	%r348, %r348, 1;
	setp.ne.s32 	%p9, %r348, 0;
	@%p9 bra 	$L__BB0_9;
	add.s32 	%r347, %r347, 1;
	setp.eq.s32 	%p10, %r347, 0;
	selp.u32 	%r154, 1, 0, %p10;
	add.s32 	%r346, %r346, %r154;
	mov.b32 	%r348, 0;
$L__BB0_9:
	mov.b32 	%r156, -766435501;
	mul.hi.u32 	%r157, %r156, %r349;
	mul.lo.s32 	%r158, %r349, -766435501;
	mov.b32 	%r159, -845247145;
	mul.hi.u32 	%r160, %r159, %r347;
	mul.lo.s32 	%r161, %r347, -845247145;
	xor.b32  	%r162, %r348, %r160;
	xor.b32  	%r163, %r162, 1234;
	xor.b32  	%r164, %r346, %r157;
	mul.hi.u32 	%r165, %r156, %r163;
	mul.lo.s32 	%r166, %r163, -766435501;
	mul.hi.u32 	%r167, %r159, %r164;
	mul.lo.s32 	%r168, %r164, -845247145;
	xor.b32  	%r169, %r161, %r167;
	xor.b32  	%r170, %r169, -1640530293;
	xor.b32  	%r171, %r158, %r165;
	xor.b32  	%r172, %r171, -1150833019;
	mul.hi.u32 	%r173, %r156, %r170;
	mul.lo.s32 	%r174, %r170, -766435501;
	mul.hi.u32 	%r175, %r159, %r172;
	mul.lo.s32 	%r176, %r172, -845247145;
	xor.b32  	%r177, %r168, %r175;
	xor.b32  	%r178, %r177, 1013905476;
	xor.b32  	%r179, %r166, %r173;
	xor.b32  	%r180, %r179, 1993301258;
	mul.hi.u32 	%r181, %r156, %r178;
	mul.lo.s32 	%r182, %r178, -766435501;
	mul.hi.u32 	%r183, %r159, %r180;
	mul.lo.s32 	%r184, %r180, -845247145;
	xor.b32  	%r185, %r176, %r183;
	xor.b32  	%r186, %r185, -626626051;
	xor.b32  	%r187, %r174, %r181;
	xor.b32  	%r188, %r187, 842468239;
	mul.hi.u32 	%r189, %r156, %r186;
	mul.lo.s32 	%r190, %r186, -766435501;
	mul.hi.u32 	%r191, %r159, %r188;
	mul.lo.s32 	%r192, %r188, -845247145;
	xor.b32  	%r193, %r184, %r191;
	xor.b32  	%r194, %r193, 2027809718;
	xor.b32  	%r195, %r182, %r189;
	xor.b32  	%r196, %r195, -308364780;
	mul.hi.u32 	%r197, %r156, %r194;
	mul.lo.s32 	%r198, %r194, -766435501;
	mul.hi.u32 	%r199, %r159, %r196;
	mul.lo.s32 	%r200, %r196, -845247145;
	xor.b32  	%r201, %r192, %r199;
	xor.b32  	%r202, %r201, 387278191;
	xor.b32  	%r203, %r190, %r197;
	xor.b32  	%r204, %r203, -1459197799;
	mul.hi.u32 	%r205, %r156, %r202;
	mul.lo.s32 	%r206, %r202, -766435501;
	mul.hi.u32 	%r207, %r159, %r204;
	mul.lo.s32 	%r208, %r204, -845247145;
	xor.b32  	%r209, %r200, %r207;
	xor.b32  	%r210, %r209, -1253253336;
	xor.b32  	%r211, %r198, %r205;
	xor.b32  	%r212, %r211, 1684936478;
	mul.hi.u32 	%r213, %r156, %r210;
	mul.lo.s32 	%r214, %r210, -766435501;
	mul.hi.u32 	%r215, %r159, %r212;
	mul.lo.s32 	%r216, %r212, -845247145;
	xor.b32  	%r217, %r208, %r215;
	xor.b32  	%r218, %r217, 1401182433;
	xor.b32  	%r219, %r206, %r213;
	xor.b32  	%r220, %r219, 534103459;
	mul.hi.u32 	%r221, %r156, %r218;
	mul.lo.s32 	%r222, %r218, -766435501;
	mul.hi.u32 	%r223, %r159, %r220;
	mul.lo.s32 	%r224, %r220, -845247145;
	xor.b32  	%r225, %r216, %r223;
	xor.b32  	%r226, %r225, -239349094;
	xor.b32  	%r227, %r214, %r221;
	xor.b32  	%r228, %r227, -616729560;
	mul.hi.u32 	%r229, %r156, %r226;
	mul.lo.s32 	%r29, %r226, -766435501;
	mul.hi.u32 	%r230, %r159, %r228;
	mul.lo.s32 	%r344, %r228, -845247145;
	xor.b32  	%r231, %r224, %r230;
	xor.b32  	%r339, %r231, -1879880621;
	xor.b32  	%r232, %r222, %r229;
	xor.b32  	%r343, %r232, -1767562579;
	mov.b32 	%r341, 1;
	mov.u32 	%r340, %r342;
	mov.u32 	%r342, %r29;
	mov.u32 	%r345, %r339;
	bra.uni 	$L__BB0_15;
$L__BB0_10:
	add.s32 	%r341, %r332, 2;
	setp.eq.s32 	%p14, %r332, 0;
	selp.b32 	%r339, %r344, %r345, %p14;
	mov.u32 	%r340, %r345;
	bra.uni 	$L__BB0_15;
$L__BB0_11:
	add.s32 	%r349, %r349, 1;
	setp.ne.s32 	%p11, %r349, 0;
	@%p11 bra 	$L__BB0_14;
	add.s32 	%r348, %r348, 1;
	setp.ne.s32 	%p12, %r348, 0;
	@%p12 bra 	$L__BB0_14;
	add.s32 	%r347, %r347, 1;
	setp.eq.s32 	%p13, %r347, 0;
	selp.u32 	%r234, 1, 0, %p13;
	add.s32 	%r346, %r346, %r234;
	mov.b32 	%r348, 0;
$L__BB0_14:
	mov.b32 	%r236, -766435501;
	mul.hi.u32 	%r237, %r236, %r349;
	mul.lo.s32 	%r238, %r349, -766435501;
	mov.b32 	%r239, -845247145;
	mul.hi.u32 	%r240, %r239, %r347;
	mul.lo.s32 	%r241, %r347, -845247145;
	xor.b32  	%r242, %r348, %r240;
	xor.b32  	%r243, %r242, 1234;
	xor.b32  	%r244, %r346, %r237;
	mul.hi.u32 	%r245, %r236, %r243;
	mul.lo.s32 	%r246, %r243, -766435501;
	mul.hi.u32 	%r247, %r239, %r244;
	mul.lo.s32 	%r248, %r244, -845247145;
	xor.b32  	%r249, %r241, %r247;
	xor.b32  	%r250, %r249, -1640530293;
	xor.b32  	%r251, %r238, %r245;
	xor.b32  	%r252, %r251, -1150833019;
	mul.hi.u32 	%r253, %r236, %r250;
	mul.lo.s32 	%r254, %r250, -766435501;
	mul.hi.u32 	%r255, %r239, %r252;
	mul.lo.s32 	%r256, %r252, -845247145;
	xor.b32  	%r257, %r248, %r255;
	xor.b32  	%r258, %r257, 1013905476;
	xor.b32  	%r259, %r246, %r253;
	xor.b32  	%r260, %r259, 1993301258;
	mul.hi.u32 	%r261, %r236, %r258;
	mul.lo.s32 	%r262, %r258, -766435501;
	mul.hi.u32 	%r263, %r239, %r260;
	mul.lo.s32 	%r264, %r260, -845247145;
	xor.b32  	%r265, %r256, %r263;
	xor.b32  	%r266, %r265, -626626051;
	xor.b32  	%r267, %r254, %r261;
	xor.b32  	%r268, %r267, 842468239;
	mul.hi.u32 	%r269, %r236, %r266;
	mul.lo.s32 	%r270, %r266, -766435501;
	mul.hi.u32 	%r271, %r239, %r268;
	mul.lo.s32 	%r272, %r268, -845247145;
	xor.b32  	%r273, %r264, %r271;
	xor.b32  	%r274, %r273, 2027809718;
	xor.b32  	%r275, %r262, %r269;
	xor.b32  	%r276, %r275, -308364780;
	mul.hi.u32 	%r277, %r236, %r274;
	mul.lo.s32 	%r278, %r274, -766435501;
	mul.hi.u32 	%r279, %r239, %r276;
	mul.lo.s32 	%r280, %r276, -845247145;
	xor.b32  	%r281, %r272, %r279;
	xor.b32  	%r282, %r281, 387278191;
	xor.b32  	%r283, %r270, %r277;
	xor.b32  	%r284, %r283, -1459197799;
	mul.hi.u32 	%r285, %r236, %r282;
	mul.lo.s32 	%r286, %r282, -766435501;
	mul.hi.u32 	%r287, %r239, %r284;
	mul.lo.s32 	%r288, %r284, -845247145;
	xor.b32  	%r289, %r280, %r287;
	xor.b32  	%r290, %r289, -1253253336;
	xor.b32  	%r291, %r278, %r285;
	xor.b32  	%r292, %r291, 1684936478;
	mul.hi.u32 	%r293, %r236, %r290;
	mul.lo.s32 	%r294, %r290, -766435501;
	mul.hi.u32 	%r295, %r239, %r292;
	mul.lo.s32 	%r296, %r292, -845247145;
	xor.b32  	%r297, %r288, %r295;
	xor.b32  	%r298, %r297, 1401182433;
	xor.b32  	%r299, %r286, %r293;
	xor.b32  	%r300, %r299, 534103459;
	mul.hi.u32 	%r301, %r236, %r298;
	mul.lo.s32 	%r302, %r298, -766435501;
	mul.hi.u32 	%r303, %r239, %r300;
	mul.lo.s32 	%r304, %r300, -845247145;
	xor.b32  	%r305, %r296, %r303;
	xor.b32  	%r306, %r305, -239349094;
	xor.b32  	%r307, %r294, %r301;
	xor.b32  	%r308, %r307, -616729560;
	mul.hi.u32 	%r309, %r236, %r306;
	mul.lo.s32 	%r42, %r306, -766435501;
	mul.hi.u32 	%r310, %r239, %r308;
	mul.lo.s32 	%r344, %r308, -845247145;
	xor.b32  	%r311, %r304, %r310;
	xor.b32  	%r345, %r311, -1879880621;
	xor.b32  	%r312, %r302, %r309;
	xor.b32  	%r45, %r312, -1767562579;
	mov.b32 	%r341, 0;
	mov.u32 	%r339, %r342;
	mov.u32 	%r340, %r343;
	mov.u32 	%r342, %r42;
	mov.u32 	%r343, %r45;
$L__BB0_15:
	cvt.rn.f32.u32 	%f28, %r340;
	fma.rn.f32 	%f29, %f28, 0f2F800000, 0f2F000000;
	cvt.rn.f32.u32 	%f30, %r339;
	fma.rn.f32 	%f31, %f30, 0f30C90FDB, 0f30490FDB;
	setp.lt.f32 	%p15, %f29, 0f00800000;
	mul.f32 	%f32, %f29, 0f4B000000;
	selp.f32 	%f33, %f32, %f29, %p15;
	selp.f32 	%f34, 0fC1B80000, 0f00000000, %p15;
	mov.b32 	%r314, %f33;
	add.s32 	%r315, %r314, -1059760811;
	and.b32  	%r316, %r315, -8388608;
	sub.s32 	%r317, %r314, %r316;
	mov.b32 	%f35, %r317;
	cvt.rn.f32.s32 	%f36, %r316;
	fma.rn.f32 	%f37, %f36, 0f34000000, %f34;
	add.f32 	%f38, %f35, 0fBF800000;
	fma.rn.f32 	%f39, %f38, 0fBE055027, 0f3E1039F6;
	fma.rn.f32 	%f40, %f39, %f38, 0fBDF8CDCC;
	fma.rn.f32 	%f41, %f40, %f38, 0f3E0F2955;
	fma.rn.f32 	%f42, %f41, %f38, 0fBE2AD8B9;
	fma.rn.f32 	%f43, %f42, %f38, 0f3E4CED0B;
	fma.rn.f32 	%f44, %f43, %f38, 0fBE7FFF22;
	fma.rn.f32 	%f45, %f44, %f38, 0f3EAAAA78;
	fma.rn.f32 	%f46, %f45, %f38, 0fBF000000;
	mul.f32 	%f47, %f38, %f46;
	fma.rn.f32 	%f48, %f47, %f38, %f38;
	fma.rn.f32 	%f49, %f37, 0f3F317218, %f48;
	setp.gt.u32 	%p16, %r314, 2139095039;
	fma.rn.f32 	%f50, %f33, 0f7F800000, 0f7F800000;
	selp.f32 	%f51, %f50, %f49, %p16;
	setp.eq.f32 	%p17, %f33, 0f00000000;
	mul.f32 	%f52, %f51, 0fC0000000;
	selp.f32 	%f53, 0f7F800000, %f52, %p17;
	sqrt.rn.f32 	%f54, %f53;
	sin.approx.f32 	%f55, %f31;
	cos.approx.f32 	%f56, %f31;
	mul.f32 	%f78, %f54, %f55;
	mul.f32 	%f77, %f54, %f56;
	mov.b32 	%r331, 1;
	mov.u32 	%r332, %r341;
$L__BB0_16:
	cvt.rn.f32.u32 	%f57, %r322;
	mul.f32 	%f58, %f1, %f57;
	mul.f32 	%f59, %f58, %f4;
	fma.rn.f32 	%f60, %f59, 0f3BBB989D, 0f3F000000;
	cvt.sat.f32.f32 	%f61, %f60;
	mov.f32 	%f62, 0f4B400001;
	mov.f32 	%f63, 0f437C0000;
	fma.rm.f32 	%f64, %f61, %f63, %f62;
	add.f32 	%f65, %f64, 0fCB40007F;
	neg.f32 	%f66, %f65;
	fma.rn.f32 	%f67, %f59, 0f3FB8AA3B, %f66;
	fma.rn.f32 	%f68, %f59, 0f32A57060, %f67;
	mov.b32 	%r318, %f64;
	shl.b32 	%r319, %r318, 23;
	mov.b32 	%f69, %r319;
	ex2.approx.ftz.f32 	%f70, %f68;
	mul.f32 	%f71, %f70, %f69;
	mul.f32 	%f72, %f3, %f71;
	mul.f32 	%f73, %f78, %f6;
	mul.f32 	%f74, %f5, %f73;
	fma.rn.f32 	%f75, %f72, %f74, %f75;
	mul.wide.s32 	%rd5, %r320, 4;
	add.s64 	%rd6, %rd1, %rd5;
	st.global.f32 	[%rd6], %f75;
	add.s32 	%r322, %r322, 1;
	add.s32 	%r321, %r321, 1;
	setp.ne.s32 	%p18, %r321, 0;
	add.s32 	%r320, %r320, 1;
	@%p18 bra 	$L__BB0_2;
$L__BB0_17:
	ret;

}


// ===== COMPILED SASS (sm_100) =====

	.target	sm_100

	.elftype	@"ET_EXEC"


//--------------------- .note.nv.tkinfo           --------------------------
	.section	.note.nv.tkinfo,"",@"SHT_NOTE"
	.sectionflags	@"SHF_NOTE_NV_TKINFO"
	.tkinfo
        /*0018*/ 	.word	0x00000002
        /*0030*/ 	.string	""
        /*0030*/ 	.string	"ptxas"
        /*0030*/ 	.string	"Cuda compilation tools, release 13.0, V13.0.88"
        /*0030*/ 	.string	"Build cuda_13.0.r13.0/compiler.36424714_0"
        /*0030*/ 	.string	"-arch sm_100 -m 64 "



//--------------------- .note.nv.cuinfo           --------------------------
	.section	.note.nv.cuinfo,"",@"SHT_NOTE"
	.sectionflags	@"SHF_NOTE_NV_CUINFO"
        /*0018*/ 	.short	0x0002
        /*001a*/ 	.short	0x0064
        /*001c*/ 	.short	0x0082
	.zero		2


//--------------------- .nv.info                  --------------------------
	.section	.nv.info,"",@"SHT_CUDA_INFO"
	.align	4


	//----- nvinfo : EIATTR_REGCOUNT
	.align		4
        /*0000*/ 	.byte	0x04, 0x2f
        /*0002*/ 	.short	(.L_10 - .L_9)
	.align		4
.L_9:
        /*0004*/ 	.word	index@(sde_curand_kernel)
        /*0008*/ 	.word	0x0000001b


	//----- nvinfo : EIATTR_FRAME_SIZE
	.align		4
.L_10:
        /*000c*/ 	.byte	0x04, 0x11
        /*000e*/ 	.short	(.L_12 - .L_11)
	.align		4
.L_11:
        /*0010*/ 	.word	index@($__internal_2_$__cuda_sm3x_div_rn_noftz_f32_slowpath)
        /*0014*/ 	.word	0x00000000


	//----- nvinfo : EIATTR_FRAME_SIZE
	.align		4
.L_12:
        /*0018*/ 	.byte	0x04, 0x11
        /*001a*/ 	.short	(.L_14 - .L_13)
	.align		4
.L_13:
        /*001c*/ 	.word	index@($__internal_1_$__cuda_sm20_sqrt_rn_f32_slowpath)
        /*0020*/ 	.word	0x00000000


	//----- nvinfo : EIATTR_FRAME_SIZE
	.align		4
.L_14:
        /*0024*/ 	.byte	0x04, 0x11
        /*0026*/ 	.short	(.L_16 - .L_15)
	.align		4
.L_15:
        /*0028*/ 	.word	index@($__internal_0_$__cuda_sm20_rcp_rn_f32_slowpath)
        /*002c*/ 	.word	0x00000000


	//----- nvinfo : EIATTR_FRAME_SIZE
	.align		4
.L_16:
        /*0030*/ 	.byte	0x04, 0x11
        /*0032*/ 	.short	(.L_18 - .L_17)
	.align		4
.L_17:
        /*0034*/ 	.word	index@(sde_curand_kernel)
        /*0038*/ 	.word	0x00000000


	//----- nvinfo : EIATTR_MIN_STACK_SIZE
	.align		4
.L_18:
        /*003c*/ 	.byte	0x04, 0x12
        /*003e*/ 	.short	(.L_20 - .L_19)
	.align		4
.L_19:
        /*0040*/ 	.word	index@(sde_curand_kernel)
        /*0044*/ 	.word	0x00000000
.L_20:


//--------------------- .nv.compat                --------------------------
	.section	.nv.compat,"",@"SHT_CUDA_COMPAT_INFO"
	.align	4
        /*0000*/ 	.byte	0x02, 0x09, 0x00, 0x00, 0x02, 0x02, 0x01, 0x00, 0x02, 0x05, 0x05, 0x00, 0x03, 0x07, 0x01, 0x01
        /*0010*/ 	.byte	0x02, 0x03, 0x00, 0x00, 0x02, 0x06, 0x01, 0x00, 0x04, 0x0b, 0x08, 0x00, 0x01, 0x00, 0x00, 0x00
        /*0020*/ 	.byte	0x00, 0x00, 0x00, 0x00


//--------------------- .nv.info.sde_curand_kernel --------------------------
	.section	.nv.info.sde_curand_kernel,"",@"SHT_CUDA_INFO"
	.sectionflags	@""
	.align	4


	//----- nvinfo : EIATTR_CUDA_API_VERSION
	.align		4
        /*0000*/ 	.byte	0x04, 0x37
        /*0002*/ 	.short	(.L_22 - .L_21)
.L_21:
        /*0004*/ 	.word	0x00000082


	//----- nvinfo : EIATTR_KPARAM_INFO
	.align		4
.L_22:
        /*0008*/ 	.byte	0x04, 0x17
        /*000a*/ 	.short	(.L_24 - .L_23)
.L_23:
        /*000c*/ 	.word	0x00000000
        /*0010*/ 	.short	0x0009
        /*0012*/ 	.short	0x0028
        /*0014*/ 	.byte	0x00, 0xf0, 0x11, 0x00


	//----- nvinfo : EIATTR_KPARAM_INFO
	.align		4
.L_24:
        /*0018*/ 	.byte	0x04, 0x17
        /*001a*/ 	.short	(.L_26 - .L_25)
.L_25:
        /*001c*/ 	.word	0x00000000
        /*0020*/ 	.short	0x0008
        /*0022*/ 	.short	0x0024
        /*0024*/ 	.byte	0x00, 0xf0, 0x11, 0x00


	//----- nvinfo : EIATTR_KPARAM_INFO
	.align		4
.L_26:
        /*0028*/ 	.byte	0x04, 0x17
        /*002a*/ 	.short	(.L_28 - .L_27)
.L_27:
        /*002c*/ 	.word	0x00000000
        /*0030*/ 	.short	0x0007
        /*0032*/ 	.short	0x0020
        /*0034*/ 	.byte	0x00, 0xf0, 0x11, 0x00


	//----- nvinfo : EIATTR_KPARAM_INFO
	.align		4
.L_28:
        /*0038*/ 	.byte	0x04, 0x17
        /*003a*/ 	.short	(.L_30 - .L_29)
.L_29:
        /*003c*/ 	.word	0x00000000
        /*0040*/ 	.short	0x0006
        /*0042*/ 	.short	0x001c
        /*0044*/ 	.byte	0x00, 0xf0, 0x11, 0x00


	//----- nvinfo : EIATTR_KPARAM_INFO
	.align		4
.L_30:
        /*0048*/ 	.byte	0x04, 0x17
        /*004a*/ 	.short	(.L_32 - .L_31)
.L_31:
        /*004c*/ 	.word	0x00000000
        /*0050*/ 	.short	0x0005
        /*0052*/ 	.short	0x0018
        /*0054*/ 	.byte	0x00, 0xf0, 0x11, 0x00


	//----- nvinfo : EIATTR_KPARAM_INFO
	.align		4
.L_32:
        /*0058*/ 	.byte	0x04, 0x17
        /*005a*/ 	.short	(.L_34 - .L_33)
.L_33:
        /*005c*/ 	.word	0x00000000
        /*0060*/ 	.short	0x0004
        /*0062*/ 	.short	0x0014
        /*0064*/ 	.byte	0x00, 0xf0, 0x11, 0x00


	//----- nvinfo : EIATTR_KPARAM_INFO
	.align		4
.L_34:
        /*0068*/ 	.byte	0x04, 0x17
        /*006a*/ 	.short	(.L_36 - .L_35)
.L_35:
        /*006c*/ 	.word	0x00000000
        /*0070*/ 	.short	0x0003
        /*0072*/ 	.short	0x0010
        /*0074*/ 	.byte	0x00, 0xf0, 0x11, 0x00


	//----- nvinfo : EIATTR_KPARAM_INFO
	.align		4
.L_36:
        /*0078*/ 	.byte	0x04, 0x17
        /*007a*/ 	.short	(.L_38 - .L_37)
.L_37:
        /*007c*/ 	.word	0x00000000
        /*0080*/ 	.short	0x0002
        /*0082*/ 	.short	0x000c
        /*0084*/ 	.byte	0x00, 0xf0, 0x11, 0x00


	//----- nvinfo : EIATTR_KPARAM_INFO
	.align		4
.L_38:
        /*0088*/ 	.byte	0x04, 0x17
        /*008a*/ 	.short	(.L_40 - .L_39)
.L_39:
        /*008c*/ 	.word	0x00000000
        /*0090*/ 	.short	0x0001
        /*0092*/ 	.short	0x0008
        /*0094*/ 	.byte	0x00, 0xf0, 0x11, 0x00


	//----- nvinfo : EIATTR_KPARAM_INFO
	.align		4
.L_40:
        /*0098*/ 	.byte	0x04, 0x17
        /*009a*/ 	.short	(.L_42 - .L_41)
.L_41:
        /*009c*/ 	.word	0x00000000
        /*00a0*/ 	.short	0x0000
        /*00a2*/ 	.short	0x0000
        /*00a4*/ 	.byte	0x00, 0xf5, 0x21, 0x00


	//----- nvinfo : EIATTR_SPARSE_MMA_MASK
	.align		4
.L_42:
        /*00a8*/ 	.byte	0x03, 0x50
        /*00aa*/ 	.short	0x0000


	//----- nvinfo : EIATTR_MAXREG_COUNT
	.align		4
        /*00ac*/ 	.byte	0x03, 0x1b
        /*00ae*/ 	.short	0x00ff


	//----- nvinfo : EIATTR_MERCURY_ISA_VERSION
	.align		4
        /*00b0*/ 	.byte	0x03, 0x5f
        /*00b2*/ 	.short	0x0101


	//----- nvinfo : EIATTR_VRC_CTA_INIT_COUNT
	.align		4
        /*00b4*/ 	.byte	0x02, 0x4a
	.zero		1
	.zero		1


	//----- nvinfo : EIATTR_EXIT_INSTR_OFFSETS
	.align		4
        /*00b8*/ 	.byte	0x04, 0x1c
        /*00ba*/ 	.short	(.L_44 - .L_43)


	//   ....[0]....
.L_43:
        /*00bc*/ 	.word	0x00000150


	//   ....[1]....
        /*00c0*/ 	.word	0x000015e0


	//----- nvinfo : EIATTR_CRS_STACK_SIZE
	.align		4
.L_44:
        /*00c4*/ 	.byte	0x04, 0x1e
        /*00c6*/ 	.short	(.L_46 - .L_45)
.L_45:
        /*00c8*/ 	.word	0x00000000


	//----- nvinfo : EIATTR_CBANK_PARAM_SIZE
	.align		4
.L_46:
        /*00cc*/ 	.byte	0x03, 0x19
        /*00ce*/ 	.short	0x002c


	//----- nvinfo : EIATTR_PARAM_CBANK
	.align		4
        /*00d0*/ 	.byte	0x04, 0x0a
        /*00d2*/ 	.short	(.L_48 - .L_47)
	.align		4
.L_47:
        /*00d4*/ 	.word	index@(.nv.constant0.sde_curand_kernel)
        /*00d8*/ 	.short	0x0380
        /*00da*/ 	.short	0x002c


	//----- nvinfo : EIATTR_SW_WAR
	.align		4
.L_48:
        /*00dc*/ 	.byte	0x04, 0x36
        /*00de*/ 	.short	(.L_50 - .L_49)
.L_49:
        /*00e0*/ 	.word	0x00000008
.L_50:


//--------------------- .nv.callgraph             --------------------------
	.section	.nv.callgraph,"",@"SHT_CUDA_CALLGRAPH"
	.align	4
	.sectionentsize	8
	.align		4
        /*0000*/ 	.word	0x00000000
	.align		4
        /*0004*/ 	.word	0xffffffff
	.align		4
        /*0008*/ 	.word	0x00000000
	.align		4
        /*000c*/ 	.word	0xfffffffe
	.align		4
        /*0010*/ 	.word	0x00000000
	.align		4
        /*0014*/ 	.word	0xfffffffd
	.align		4
        /*0018*/ 	.word	0x00000000
	.align		4
        /*001c*/ 	.word	0xfffffffc


//--------------------- .nv.constant4             --------------------------
	.section	.nv.constant4,"a",@progbits
	.align	8
	.align		8
.nv.constant4:
        /*0000*/ 	.dword	precalc_xorwow_matrix
	.align		8
        /*0008*/ 	.dword	precalc_xorwow_offset_matrix
	.align		8
        /*0010*/ 	.dword	mrg32k3aM1
	.align		8
        /*0018*/ 	.dword	mrg32k3aM2
	.align		8
        /*0020*/ 	.dword	mrg32k3aM1SubSeq
	.align		8
        /*0028*/ 	.dword	mrg32k3aM2SubSeq
	.align		8
        /*0030*/ 	.dword	mrg32k3aM1Seq
	.align		8
        /*0038*/ 	.dword	mrg32k3aM2Seq


//--------------------- .nv.constant3             --------------------------
	.section	.nv.constant3,"a",@progbits
	.align	8
.nv.constant3:
	.type		__cr_lgamma_table,@object
	.size		__cr_lgamma_table,(.L_8 - __cr_lgamma_table)
__cr_lgamma_table:
        /*0000*/ 	.byte	0x00, 0x00, 0x00, 0x00, 0x00, 0x00, 0x00, 0x00, 0x00, 0x00, 0x00, 0x00, 0x00, 0x00, 0x00, 0x00
        /*0010*/ 	.byte	0xef, 0x39, 0xfa, 0xfe, 0x42, 0x2e, 0xe6, 0x3f, 0x02, 0x20, 0x2a, 0xfa, 0x0b, 0xab, 0xfc, 0x3f
        /*0020*/ 	.byte	0xf9, 0x2c, 0x92, 0x7c, 0xa7, 0x6c, 0x09, 0x40, 0xc9, 0x79, 0x44, 0x3c, 0x64, 0x26, 0x13, 0x40
        /*0030*/ 	.byte	0xca, 0x01, 0xcf, 0x3a, 0x27, 0x51, 0x1a, 0x40, 0x30, 0xcc, 0x2d, 0xf3, 0xe1, 0x0c, 0x21, 0x40
        /*0040*/ 	.byte	0x0d, 0xb7, 0xfc, 0x82, 0x8e, 0x35, 0x25, 0x40
.L_8:


//--------------------- .text.sde_curand_kernel   --------------------------
	.section	.text.sde_curand_kernel,"ax",@progbits
	.align	128
        .global         sde_curand_kernel
        .type           sde_curand_kernel,@function
        .size           sde_curand_kernel,(.L_x_32 - sde_curand_kernel)
        .other          sde_curand_kernel,@"STO_CUDA_ENTRY STV_DEFAULT"
sde_curand_kernel:
.text.sde_curand_kernel:
[----:B------:R-:W-:Y:S01]  /*0000*/  LDC R1, c[0x0][0x37c] ;  /* 0x0000df00ff017b82 */ /* 0x000fe20000000800 */
[----:B------:R-:W0:Y:S01]  /*0010*/  LDCU UR4, c[0x0][0x388] ;  /* 0x00007100ff0477ac */ /* 0x000e220008000800 */
[----:B------:R-:W1:Y:S06]  /*0020*/  S2R R7, SR_TID.X ;  /* 0x0000000000077919 */ /* 0x000e6c0000002100 */
[----:B------:R-:W1:Y:S01]  /*0030*/  LDC R0, c[0x0][0x360] ;  /* 0x0000d800ff007b82 */ /* 0x000e620000000800 */
[----:B------:R-:W2:Y:S01]  /*0040*/  LDCU UR5, c[0x0][0x390] ;  /* 0x00007200ff0577ac */ /* 0x000ea20008000800 */
[----:B0-----:R-:W-:-:S06]  /*0050*/  I2FP.F32.S32 R5, UR4 ;  /* 0x0000000400057c45 */ /* 0x001fcc0008201400 */
[----:B------:R-:W1:Y:S01]  /*0060*/  S2UR UR4, SR_CTAID.X ;  /* 0x00000000000479c3 */ /* 0x000e620000002500 */
[----:B------:R-:W0:Y:S01]  /*0070*/  MUFU.RCP R2, R5 ;  /* 0x0000000500027308 */ /* 0x000e220000001000 */
[----:B--2---:R-:W-:-:S07]  /*0080*/  IMAD.U32 R6, RZ, RZ, UR5 ;  /* 0x00000005ff067e24 */ /* 0x004fce000f8e00ff */
[----:B------:R-:W2:Y:S01]  /*0090*/  FCHK P0, R6, R5 ;  /* 0x0000000506007302 */ /* 0x000ea20000000000 */
[----:B0-----:R-:W-:-:S04]  /*00a0*/  FFMA R3, -R5, R2, 1 ;  /* 0x3f80000005037423 */ /* 0x001fc80000000102 */
[----:B------:R-:W-:Y:S01]  /*00b0*/  FFMA R2, R2, R3, R2 ;  /* 0x0000000302027223 */ /* 0x000fe20000000002 */
[----:B-1----:R-:W-:-:S03]  /*00c0*/  IMAD R0, R0, UR4, R7 ;  /* 0x0000000400007c24 */ /* 0x002fc6000f8e0207 */
[----:B------:R-:W-:-:S04]  /*00d0*/  FFMA R3, R2, UR5, RZ ;  /* 0x0000000502037c23 */ /* 0x000fc800080000ff */
[----:B------:R-:W-:-:S04]  /*00e0*/  FFMA R4, -R5, R3, UR5 ;  /* 0x0000000505047e23 */ /* 0x000fc80008000103 */
[----:B------:R-:W-:Y:S01]  /*00f0*/  FFMA R2, R2, R4, R3 ;  /* 0x0000000402027223 */ /* 0x000fe20000000003 */
[----:B--2---:R-:W-:Y:S06]  /*0100*/  @!P0 BRA `(.L_x_0) ;  /* 0x0000000000088947 */ /* 0x004fec0003800000 */
[----:B------:R-:W-:-:S07]  /*0110*/  MOV R4, 0x130 ;  /* 0x0000013000047802 */ /* 0x000fce0000000f00 */
[----:B------:R-:W-:Y:S05]  /*0120*/  CALL.REL.NOINC `($__internal_2_$__cuda_sm3x_div_rn_noftz_f32_slowpath) ;  /* 0x0000001800607944 */ /* 0x000fea0003c00000 */
.L_x_0:
[----:B------:R-:W0:Y:S02]  /*0130*/  LDC R3, c[0x0][0x388] ;  /* 0x0000e200ff037b82 */ /* 0x000e240000000800 */
[----:B0-----:R-:W-:-:S13]  /*0140*/  ISETP.GE.AND P0, PT, R3, 0x1, PT ;  /* 0x000000010300780c */ /* 0x001fda0003f06270 */
[----:B------:R-:W-:Y:S05]  /*0150*/  @!P0 EXIT ;  /* 0x000000000000894d */ /* 0x000fea0003800000 */
[----:B------:R-:W0:Y:S01]  /*0160*/  LDC.64 R6, c[0x0][0x380] ;  /* 0x0000e000ff067b82 */ /* 0x000e220000000a00 */
[----:B------:R-:W1:Y:S01]  /*0170*/  LDCU UR4, c[0x0][0x38c] ;  /* 0x00007180ff0477ac */ /* 0x000e620008000800 */
[C---:B------:R-:W-:Y:S01]  /*0180*/  IMAD.HI.U32 R5, R0.reuse, -0x326172a9, RZ ;  /* 0xcd9e8d5700057827 */ /* 0x040fe200078e00ff */
[----:B------:R-:W2:Y:S01]  /*0190*/  LDCU.64 UR10, c[0x0][0x358] ;  /* 0x00006b00ff0a77ac */ /* 0x000ea20008000a00 */
[----:B------:R-:W-:Y:S02]  /*01a0*/  SHF.R.S32.HI R4, RZ, 0x1f, R0 ;  /* 0x0000001fff047819 */ /* 0x000fe40000011400 */
[----:B------:R-:W-:Y:S01]  /*01b0*/  IMAD R11, R0, -0x326172a9, RZ ;  /* 0xcd9e8d57000b7824 */ /* 0x000fe200078e02ff */
[----:B------:R-:W-:Y:S02]  /*01c0*/  LOP3.LUT R5, R5, 0x4d2, RZ, 0x3c, !PT ;  /* 0x000004d205057812 */ /* 0x000fe400078e3cff */
[----:B------:R-:W-:-:S04]  /*01d0*/  IMAD.HI.U32 R8, R4, -0x326172a9, RZ ;  /* 0xcd9e8d5704087827 */ /* 0x000fc800078e00ff */
[----:B------:R-:W-:-:S04]  /*01e0*/  IMAD.HI.U32 R10, R5, -0x2daee0ad, RZ ;  /* 0xd2511f53050a7827 */ /* 0x000fc800078e00ff */
[----:B-1----:R-:W-:Y:S01]  /*01f0*/  IMAD R9, R0, UR4, RZ ;  /* 0x0000000400097c24 */ /* 0x002fe2000f8e02ff */
[----:B------:R-:W-:-:S03]  /*0200*/  LOP3.LUT R8, R11, 0x9e377e8b, R8, 0x96, !PT ;  /* 0x9e377e8b0b087812 */ /* 0x000fc600078e9608 */
[----:B0-----:R-:W-:Y:S01]  /*0210*/  IMAD.WIDE R6, R9, 0x4, R6 ;  /* 0x0000000409067825 */ /* 0x001fe200078e0206 */
[----:B------:R-:W-:-:S03]  /*0220*/  LOP3.LUT R10, R10, 0xbb67ae85, RZ, 0x3c, !PT ;  /* 0xbb67ae850a0a7812 */ /* 0x000fc600078e3cff */
[----:B------:R-:W-:Y:S01]  /*0230*/  IMAD R11, R5, -0x2daee0ad, RZ ;  /* 0xd2511f53050b7824 */ /* 0x000fe200078e02ff */
[----:B--2---:R0:W5:Y:S01]  /*0240*/  LDG.E R3, desc[UR10][R6.64] ;  /* 0x0000000a06037981 */ /* 0x004162000c1e1900 */
[----:B------:R-:W-:Y:S01]  /*0250*/  IMAD R12, R4, -0x326172a9, RZ ;  /* 0xcd9e8d57040c7824 */ /* 0x000fe200078e02ff */
[----:B------:R-:W-:Y:S01]  /*0260*/  UMOV UR4, URZ ;  /* 0x000000ff00047c82 */ /* 0x000fe20008000000 */
[----:B------:R-:W-:-:S04]  /*0270*/  IMAD.HI.U32 R5, R10, -0x326172a9, RZ ;  /* 0xcd9e8d570a057827 */ /* 0x000fc800078e00ff */
[----:B------:R-:W-:Y:S01]  /*0280*/  IMAD R10, R10, -0x326172a9, RZ ;  /* 0xcd9e8d570a0a7824 */ /* 0x000fe200078e02ff */
[----:B------:R-:W-:Y:S01]  /*0290*/  LOP3.LUT R5, R12, 0x3c6ef844, R5, 0x96, !PT ;  /* 0x3c6ef8440c057812 */ /* 0x000fe200078e9605 */
[----:B0-----:R-:W-:-:S05]  /*02a0*/  IMAD.HI.U32 R6, R8, -0x2daee0ad, RZ ;  /* 0xd2511f5308067827 */ /* 0x001fca00078e00ff */
[----:B------:R-:W-:Y:S01]  /*02b0*/  LOP3.LUT R6, R11, 0x76cf5d0a, R6, 0x96, !PT ;  /* 0x76cf5d0a0b067812 */ /* 0x000fe200078e9606 */
[----:B------:R-:W-:Y:S02]  /*02c0*/  IMAD R11, R8, -0x2daee0ad, RZ ;  /* 0xd2511f53080b7824 */ /* 0x000fe400078e02ff */
[----:B------:R-:W-:-:S04]  /*02d0*/  IMAD.HI.U32 R8, R5, -0x2daee0ad, RZ ;  /* 0xd2511f5305087827 */ /* 0x000fc800078e00ff */
[----:B------:R-:W-:Y:S01]  /*02e0*/  IMAD.HI.U32 R7, R6, -0x326172a9, RZ ;  /* 0xcd9e8d5706077827 */ /* 0x000fe200078e00ff */
[----:B------:R-:W-:-:S03]  /*02f0*/  LOP3.LUT R8, R11, 0x32370b8f, R8, 0x96, !PT ;  /* 0x32370b8f0b087812 */ /* 0x000fc600078e9608 */
[----:B------:R-:W-:Y:S01]  /*0300*/  IMAD R11, R5, -0x2daee0ad, RZ ;  /* 0xd2511f53050b7824 */ /* 0x000fe200078e02ff */
[----:B------:R-:W-:Y:S01]  /*0310*/  LOP3.LUT R7, R10, 0xdaa671fd, R7, 0x96, !PT ;  /* 0xdaa671fd0a077812 */ /* 0x000fe200078e9607 */
[----:B------:R-:W-:Y:S02]  /*0320*/  IMAD R6, R6, -0x326172a9, RZ ;  /* 0xcd9e8d5706067824 */ /* 0x000fe400078e02ff */
[----:B------:R-:W-:-:S04]  /*0330*/  IMAD.HI.U32 R5, R8, -0x326172a9, RZ ;  /* 0xcd9e8d5708057827 */ /* 0x000fc800078e00ff */
[----:B------:R-:W-:Y:S01]  /*0340*/  IMAD.HI.U32 R10, R7, -0x2daee0ad, RZ ;  /* 0xd2511f53070a7827 */ /* 0x000fe200078e00ff */
[----:B------:R-:W-:-:S04]  /*0350*/  LOP3.LUT R5, R6, 0x78ddebb6, R5, 0x96, !PT ;  /* 0x78ddebb606057812 */ /* 0x000fc800078e9605 */
[----:B------:R-:W-:Y:S01]  /*0360*/  LOP3.LUT R10, R11, 0xed9eba14, R10, 0x96, !PT ;  /* 0xed9eba140b0a7812 */ /* 0x000fe200078e960a */
[----:B------:R-:W-:Y:S02]  /*0370*/  IMAD R11, R7, -0x2daee0ad, RZ ;  /* 0xd2511f53070b7824 */ /* 0x000fe400078e02ff */
[----:B------:R-:W-:Y:S02]  /*0380*/  IMAD R7, R8, -0x326172a9, RZ ;  /* 0xcd9e8d5708077824 */ /* 0x000fe400078e02ff */
[----:B------:R-:W-:-:S04]  /*0390*/  IMAD.HI.U32 R6, R10, -0x326172a9, RZ ;  /* 0xcd9e8d570a067827 */ /* 0x000fc800078e00ff */
[----:B------:R-:W-:Y:S01]  /*03a0*/  IMAD.HI.U32 R8, R5, -0x2daee0ad, RZ ;  /* 0xd2511f5305087827 */ /* 0x000fe200078e00ff */
[----:B------:R-:W-:Y:S02]  /*03b0*/  LOP3.LUT R6, R7, 0x1715656f, R6, 0x96, !PT ;  /* 0x1715656f07067812 */ /* 0x000fe400078e9606 */
[----:B------:R-:W0:Y:S01]  /*03c0*/  LDC R7, c[0x0][0x3a4] ;  /* 0x0000e900ff077b82 */ /* 0x000e220000000800 */
[----:B------:R-:W-:Y:S01]  /*03d0*/  IMAD R12, R5, -0x2daee0ad, RZ ;  /* 0xd2511f53050c7824 */ /* 0x000fe200078e02ff */
[----:B------:R-:W-:Y:S01]  /*03e0*/  LOP3.LUT R8, R11, 0xa9066899, R8, 0x96, !PT ;  /* 0xa90668990b087812 */ /* 0x000fe200078e9608 */
[----:B------:R-:W-:-:S04]  /*03f0*/  IMAD.HI.U32 R11, R6, -0x2daee0ad, RZ ;  /* 0xd2511f53060b7827 */ /* 0x000fc800078e00ff */
[----:B------:R-:W-:Y:S01]  /*0400*/  IMAD R10, R10, -0x326172a9, RZ ;  /* 0xcd9e8d570a0a7824 */ /* 0x000fe200078e02ff */
[----:B------:R-:W-:Y:S01]  /*0410*/  LOP3.LUT R11, R12, 0x646e171e, R11, 0x96, !PT ;  /* 0x646e171e0c0b7812 */ /* 0x000fe200078e960b */
[----:B------:R-:W-:-:S04]  /*0420*/  IMAD.HI.U32 R5, R8, -0x326172a9, RZ ;  /* 0xcd9e8d5708057827 */ /* 0x000fc800078e00ff */
[----:B------:R-:W-:Y:S01]  /*0430*/  IMAD R15, R6, -0x2daee0ad, RZ ;  /* 0xd2511f53060f7824 */ /* 0x000fe200078e02ff */
[----:B------:R-:W-:Y:S01]  /*0440*/  LOP3.LUT R5, R10, 0xb54cdf28, R5, 0x96, !PT ;  /* 0xb54cdf280a057812 */ /* 0x000fe200078e9605 */
[----:B------:R-:W-:Y:S02]  /*0450*/  IMAD R13, R8, -0x326172a9, RZ ;  /* 0xcd9e8d57080d7824 */ /* 0x000fe400078e02ff */
[----:B------:R-:W-:-:S04]  /*0460*/  IMAD.HI.U32 R6, R11, -0x326172a9, RZ ;  /* 0xcd9e8d570b067827 */ /* 0x000fc800078e00ff */
[----:B------:R-:W-:Y:S01]  /*0470*/  IMAD.HI.U32 R8, R5, -0x2daee0ad, RZ ;  /* 0xd2511f5305087827 */ /* 0x000fe200078e00ff */
[----:B------:R-:W-:-:S03]  /*0480*/  LOP3.LUT R6, R13, 0x538458e1, R6, 0x96, !PT ;  /* 0x538458e10d067812 */ /* 0x000fc600078e9606 */
[----:B0-----:R-:W-:Y:S01]  /*0490*/  VIADD R13, R7, 0x1800000 ;  /* 0x01800000070d7836 */ /* 0x001fe20000000000 */
[----:B------:R-:W-:Y:S01]  /*04a0*/  LOP3.LUT R8, R15, 0x1fd5c5a3, R8, 0x96, !PT ;  /* 0x1fd5c5a30f087812 */ /* 0x000fe200078e9608 */
[----:B------:R-:W-:Y:S02]  /*04b0*/  IMAD R12, R5, -0x2daee0ad, RZ ;  /* 0xd2511f53050c7824 */ /* 0x000fe400078e02ff */
[----:B------:R-:W-:Y:S01]  /*04c0*/  IMAD R10, R11, -0x326172a9, RZ ;  /* 0xcd9e8d570b0a7824 */ /* 0x000fe200078e02ff */
[----:B------:R-:W-:Y:S01]  /*04d0*/  LOP3.LUT R13, R13, 0x7f800000, RZ, 0xc0, !PT ;  /* 0x7f8000000d0d7812 */ /* 0x000fe200078ec0ff */
[----:B------:R-:W-:-:S03]  /*04e0*/  IMAD.HI.U32 R5, R8, -0x326172a9, RZ ;  /* 0xcd9e8d5708057827 */ /* 0x000fc600078e00ff */
[----:B------:R-:W-:Y:S01]  /*04f0*/  ISETP.GT.U32.AND P0, PT, R13, 0x1ffffff, PT ;  /* 0x01ffffff0d00780c */ /* 0x000fe20003f04070 */
[----:B------:R-:W-:Y:S01]  /*0500*/  IMAD.HI.U32 R11, R6, -0x2daee0ad, RZ ;  /* 0xd2511f53060b7827 */ /* 0x000fe200078e00ff */
[----:B------:R-:W-:-:S03]  /*0510*/  LOP3.LUT R10, R10, 0xf1bbd29a, R5, 0x96, !PT ;  /* 0xf1bbd29a0a0a7812 */ /* 0x000fc600078e9605 */
        /* <DEDUP_REMOVED lines=8> */
[----:B------:R-:W-:Y:S01]  /*05a0*/  IMAD R6, R10, -0x2daee0ad, RZ ;  /* 0xd2511f530a067824 */ /* 0x000fe200078e02ff */
[----:B------:R-:W-:Y:S06]  /*05b0*/  @P0 BRA `(.L_x_1) ;  /* 0x0000000000100947 */ /* 0x000fec0003800000 */
[----:B------:R-:W-:-:S07]  /*05c0*/  MOV R8, 0x5e0 ;  /* 0x000005e000087802 */ /* 0x000fce0000000f00 */
[----:B-----5:R-:W-:Y:S05]  /*05d0*/  CALL.REL.NOINC `($__internal_0_$__cuda_sm20_rcp_rn_f32_slowpath) ;  /* 0x0000001000047944 */ /* 0x020fea0003c00000 */
[----:B------:R-:W-:Y:S01]  /*05e0*/  MOV R8, R7 ;  /* 0x0000000700087202 */ /* 0x000fe20000000f00 */
[----:B------:R-:W-:Y:S06]  /*05f0*/  BRA `(.L_x_2) ;  /* 0x0000000000107947 */ /* 0x000fec0003800000 */
.L_x_1:
[----:B------:R-:W0:Y:S02]  /*0600*/  MUFU.RCP R8, R7 ;  /* 0x0000000700087308 */ /* 0x000e240000001000 */
[----:B0-----:R-:W-:-:S04]  /*0610*/  FFMA R10, R8, R7, -1 ;  /* 0xbf800000080a7423 */ /* 0x001fc80000000007 */
[----:B------:R-:W-:-:S04]  /*0620*/  FADD.FTZ R11, -R10, -RZ ;  /* 0x800000ff0a0b7221 */ /* 0x000fc80000010100 */
[----:B------:R-:W-:-:S07]  /*0630*/  FFMA R8, R8, R11, R8 ;  /* 0x0000000b08087223 */ /* 0x000fce0000000008 */
.L_x_2:
[----:B------:R-:W0:Y:S01]  /*0640*/  LDCU UR6, c[0x0][0x39c] ;  /* 0x00007380ff0677ac */ /* 0x000e220008000800 */
[----:B------:R-:W-:Y:S01]  /*0650*/  IMAD.MOV.U32 R7, RZ, RZ, 0x3f000000 ;  /* 0x3f000000ff077424 */ /* 0x000fe200078e00ff */
[----:B------:R1:W2:Y:S01]  /*0660*/  MUFU.RSQ R13, R2 ;  /* 0x00000002000d7308 */ /* 0x0002a20000001400 */
[----:B------:R-:W3:Y:S01]  /*0670*/  LDCU UR5, c[0x0][0x3a0] ;  /* 0x00007400ff0577ac */ /* 0x000ee20008000800 */
[----:B------:R-:W4:Y:S01]  /*0680*/  LDCU UR7, c[0x0][0x3a8] ;  /* 0x00007500ff0777ac */ /* 0x000f220008000800 */
[C---:B0-----:R-:W-:Y:S02]  /*0690*/  FSETP.GT.AND P0, PT, R8.reuse, UR6, PT ;  /* 0x0000000608007c0b */ /* 0x041fe4000bf04000 */
[----:B---3--:R-:W-:Y:S02]  /*06a0*/  FSETP.GEU.AND P1, PT, R8, UR5, PT ;  /* 0x0000000508007c0b */ /* 0x008fe4000bf2e000 */
[----:B------:R-:W-:Y:S02]  /*06b0*/  IADD3 R8, PT, PT, R2, -0xd000000, RZ ;  /* 0xf300000002087810 */ /* 0x000fe40007ffe0ff */
[----:B------:R-:W-:-:S02]  /*06c0*/  FSEL R7, R7, 1, P0 ;  /* 0x3f80000007077808 */ /* 0x000fc40000000000 */
[----:B------:R-:W-:Y:S02]  /*06d0*/  ISETP.GT.U32.AND P0, PT, R8, 0x727fffff, PT ;  /* 0x727fffff0800780c */ /* 0x000fe40003f04070 */
[----:B------:R-:W-:-:S05]  /*06e0*/  FSEL R7, R7, 1.5, P1 ;  /* 0x3fc0000007077808 */ /* 0x000fca0000800000 */
[----:B----4-:R-:W-:-:S06]  /*06f0*/  FMUL R7, R7, UR7 ;  /* 0x0000000707077c20 */ /* 0x010fcc0008400000 */
[----:B-12---:R-:W-:Y:S05]  /*0700*/  @!P0 BRA `(.L_x_3) ;  /* 0x00000000001c8947 */ /* 0x006fea0003800000 */
[----:B------:R-:W-:Y:S01]  /*0710*/  BSSY.RECONVERGENT B0, `(.L_x_4) ;  /* 0x0000004000007945 */ /* 0x000fe20003800200 */
[----:B------:R-:W-:Y:S01]  /*0720*/  IMAD.MOV.U32 R10, RZ, RZ, R2 ;  /* 0x000000ffff0a7224 */ /* 0x000fe200078e0002 */
[----:B------:R-:W-:-:S07]  /*0730*/  MOV R23, 0x750 ;  /* 0x0000075000177802 */ /* 0x000fce0000000f00 */
[----:B-----5:R-:W-:Y:S05]  /*0740*/  CALL.REL.NOINC `($__internal_1_$__cuda_sm20_sqrt_rn_f32_slowpath) ;  /* 0x00000010007c7944 */ /* 0x020fea0003c00000 */
[----:B------:R-:W-:Y:S05]  /*0750*/  BSYNC.RECONVERGENT B0 ;  /* 0x0000000000007941 */ /* 0x000fea0003800200 */
.L_x_4:
[----:B------:R-:W-:Y:S01]  /*0760*/  MOV R8, R17 ;  /* 0x0000001100087202 */ /* 0x000fe20000000f00 */
[----:B------:R-:W-:Y:S06]  /*0770*/  BRA `(.L_x_5) ;  /* 0x0000000000107947 */ /* 0x000fec0003800000 */
.L_x_3:
[C---:B------:R-:W-:Y:S01]  /*0780*/  FMUL.FTZ R11, R13.reuse, R2 ;  /* 0x000000020d0b7220 */ /* 0x040fe20000410000 */
[----:B------:R-:W-:-:S03]  /*0790*/  FMUL.FTZ R10, R13, 0.5 ;  /* 0x3f0000000d0a7820 */ /* 0x000fc60000410000 */
[----:B------:R-:W-:-:S04]  /*07a0*/  FFMA R8, -R11, R11, R2 ;  /* 0x0000000b0b087223 */ /* 0x000fc80000000102 */
[----:B------:R-:W-:-:S07]  /*07b0*/  FFMA R8, R8, R10, R11 ;  /* 0x0000000a08087223 */ /* 0x000fce000000000b */
.L_x_5:
[----:B------:R-:W0:Y:S01]  /*07c0*/  LDC R10, c[0x0][0x394] ;  /* 0x0000e500ff0a7b82 */ /* 0x000e220000000800 */
[----:B------:R-:W1:Y:S01]  /*07d0*/  LDCU UR8, c[0x0][0x388] ;  /* 0x00007100ff0877ac */ /* 0x000e620008000800 */
[----:B------:R-:W-:Y:S01]  /*07e0*/  IMAD.MOV.U32 R11, RZ, RZ, 0x3f000000 ;  /* 0x3f000000ff0b7424 */ /* 0x000fe200078e00ff */
[----:B------:R-:W-:Y:S01]  /*07f0*/  IADD3 R9, PT, PT, R9, 0x1, RZ ;  /* 0x0000000109097810 */ /* 0x000fe20007ffe0ff */
[----:B------:R-:W-:Y:S01]  /*0800*/  IMAD.MOV.U32 R16, RZ, RZ, RZ ;  /* 0x000000ffff107224 */ /* 0x000fe200078e00ff */
[----:B------:R-:W-:Y:S01]  /*0810*/  CS2R R20, SRZ ;  /* 0x0000000000147805 */ /* 0x000fe2000001ff00 */
[----:B------:R-:W2:Y:S02]  /*0820*/  LDCU UR9, c[0x0][0x398] ;  /* 0x00007300ff0977ac */ /* 0x000ea40008000800 */
[----:B------:R-:W3:Y:S01]  /*0830*/  LDC.64 R12, c[0x0][0x380] ;  /* 0x0000e000ff0c7b82 */ /* 0x000ee20000000a00 */
[----:B------:R-:W-:Y:S01]  /*0840*/  UMOV UR5, URZ ;  /* 0x000000ff00057c82 */ /* 0x000fe20008000000 */
[----:B------:R-:W-:Y:S01]  /*0850*/  UMOV UR6, URZ ;  /* 0x000000ff00067c82 */ /* 0x000fe20008000000 */
[----:B-1----:R-:W-:Y:S01]  /*0860*/  UIADD3 UR8, UPT, UPT, -UR8, URZ, URZ ;  /* 0x000000ff08087290 */ /* 0x002fe2000fffe1ff */
[----:B0-----:R-:W-:-:S05]  /*0870*/  FFMA R10, R11, R10, 0.5 ;  /* 0x3f0000000b0a7423 */ /* 0x001fca000000000a */
[----:B------:R-:W-:-:S04]  /*0880*/  FMNMX R10, R10, 0.20000000298023223877, !PT ;  /* 0x3e4ccccd0a0a7809 */ /* 0x000fc80007800000 */
[----:B--23--:R-:W-:-:S07]  /*0890*/  FMNMX R22, R10, 1, PT ;  /* 0x3f8000000a167809 */ /* 0x00cfce0003800000 */
.L_x_16:
[----:B------:R-:W-:Y:S01]  /*08a0*/  UISETP.NE.AND UP0, UPT, UR5, 0x1, UPT ;  /* 0x000000010500788c */ /* 0x000fe2000bf05270 */
[----:B0-----:R-:W-:Y:S02]  /*08b0*/  MOV R11, R16 ;  /* 0x00000010000b7202 */ /* 0x001fe40000000f00 */
[----:B------:R-:W-:-:S06]  /*08c0*/  UMOV UR5, URZ ;  /* 0x000000ff00057c82 */ /* 0x000fcc0008000000 */
[----:B------:R-:W-:Y:S05]  /*08d0*/  BRA.U !UP0, `(.L_x_6) ;  /* 0x0000000908e07547 */ /* 0x000fea000b800000 */
[----:B------:R-:W-:Y:S01]  /*08e0*/  UISETP.NE.AND UP0, UPT, UR6, 0x1, UPT ;  /* 0x000000010600788c */ /* 0x000fe2000bf05270 */
[----:B------:R-:W-:Y:S01]  /*08f0*/  IMAD.MOV.U32 R16, RZ, RZ, R5 ;  /* 0x000000ffff107224 */ /* 0x000fe200078e0005 */
[----:B------:R-:W-:Y:S01]  /*0900*/  MOV R11, R14 ;  /* 0x0000000e000b7202 */ /* 0x000fe20000000f00 */
[----:B------:R-:W-:-:S06]  /*0910*/  UMOV UR7, 0x3 ;  /* 0x0000000300077882 */ /* 0x000fcc0000000000 */
[----:B------:R-:W-:Y:S05]  /*0920*/  BRA.U !UP0, `(.L_x_7) ;  /* 0x0000000508e87547 */ /* 0x000fea000b800000 */
[----:B------:R-:W-:-:S09]  /*0930*/  UISETP.NE.AND UP0, UPT, UR6, 0x2, UPT ;  /* 0x000000020600788c */ /* 0x000fd2000bf05270 */
[----:B------:R-:W-:Y:S05]  /*0940*/  BRA.U !UP0, `(.L_x_8) ;  /* 0x0000000108fc7547 */ /* 0x000fea000b800000 */
[----:B------:R-:W-:-:S09]  /*0950*/  UISETP.NE.AND UP0, UPT, UR6, 0x3, UPT ;  /* 0x000000030600788c */ /* 0x000fd2000bf05270 */
[----:B------:R-:W-:Y:S05]  /*0960*/  BRA.U UP0, `(.L_x_9) ;  /* 0x0000000100e07547 */ /* 0x000fea000b800000 */
[----:B------:R-:W-:-:S04]  /*0970*/  VIADD R20, R20, 0x1 ;  /* 0x0000000114147836 */ /* 0x000fc80000000000 */
[C---:B------:R-:W-:Y:S01]  /*0980*/  IMAD.WIDE.U32 R18, R20.reuse, -0x2daee0ad, RZ ;  /* 0xd2511f5314127825 */ /* 0x040fe200078e00ff */
[----:B------:R-:W-:-:S13]  /*0990*/  ISETP.NE.AND P0, PT, R20, RZ, PT ;  /* 0x000000ff1400720c */ /* 0x000fda0003f05270 */
[----:B------:R-:W-:Y:S05]  /*09a0*/  @P0 BRA `(.L_x_10) ;  /* 0x0000000000200947 */ /* 0x000fea0003800000 */
[----:B------:R-:W-:-:S04]  /*09b0*/  IADD3 R21, PT, PT, R21, 0x1, RZ ;  /* 0x0000000115157810 */ /* 0x000fc80007ffe0ff */
[----:B------:R-:W-:-:S13]  /*09c0*/  ISETP.NE.AND P0, PT, R21, RZ, PT ;  /* 0x000000ff1500720c */ /* 0x000fda0003f05270 */
[----:B------:R-:W-:Y:S01]  /*09d0*/  @!P0 VIADD R0, R0, 0x1 ;  /* 0x0000000100008836 */ /* 0x000fe20000000000 */
[----:B------:R-:W-:Y:S02]  /*09e0*/  @!P0 IADD3 R5, PT, PT, R4, 0x1, RZ ;  /* 0x0000000104058810 */ /* 0x000fe40007ffe0ff */
[----:B------:R-:W-:Y:S02]  /*09f0*/  @!P0 MOV R21, RZ ;  /* 0x000000ff00158202 */ /* 0x000fe40000000f00 */
[----:B------:R-:W-:-:S13]  /*0a00*/  ISETP.NE.AND P1, PT, R0, RZ, !P0 ;  /* 0x000000ff0000720c */ /* 0x000fda0004725270 */
[----:B------:R-:W-:-:S04]  /*0a10*/  @P1 IMAD.MOV R5, RZ, RZ, R4 ;  /* 0x000000ffff051224 */ /* 0x000fc800078e0204 */
[----:B------:R-:W-:-:S07]  /*0a20*/  @!P0 IMAD.MOV.U32 R4, RZ, RZ, R5 ;  /* 0x000000ffff048224 */ /* 0x000fce00078e0005 */
.L_x_10:
[----:B------:R-:W-:Y:S01]  /*0a30*/  IMAD.WIDE.U32 R16, R0, -0x326172a9, RZ ;  /* 0xcd9e8d5700107825 */ /* 0x000fe200078e00ff */
[----:B------:R-:W-:Y:S01]  /*0a40*/  LOP3.LUT R10, R4, R19, RZ, 0x3c, !PT ;  /* 0x00000013040a7212 */ /* 0x000fe200078e3cff */
[----:B------:R-:W-:-:S03]  /*0a50*/  UMOV UR7, 0x1 ;  /* 0x0000000100077882 */ /* 0x000fc60000000000 */
[----:B------:R-:W-:Y:S01]  /*0a60*/  LOP3.LUT R14, R21, 0x4d2, R17, 0x96, !PT ;  /* 0x000004d2150e7812 */ /* 0x000fe200078e9611 */
[----:B------:R-:W-:-:S04]  /*0a70*/  IMAD.WIDE.U32 R10, R10, -0x326172a9, RZ ;  /* 0xcd9e8d570a0a7825 */ /* 0x000fc800078e00ff */
[----:B------:R-:W-:Y:S01]  /*0a80*/  IMAD.WIDE.U32 R14, R14, -0x2daee0ad, RZ ;  /* 0xd2511f530e0e7825 */ /* 0x000fe200078e00ff */
[----:B------:R-:W-:-:S04]  /*0a90*/  LOP3.LUT R19, R16, 0x9e377e8b, R11, 0x96, !PT ;  /* 0x9e377e8b10137812 */ /* 0x000fc800078e960b */
        /* <DEDUP_REMOVED lines=32> */
[----:B------:R-:W-:Y:S02]  /*0ca0*/  LOP3.LUT R5, R18, 0x96a522ad, R11, 0x96, !PT ;  /* 0x96a522ad12057812 */ /* 0x000fe400078e960b */
[----:B------:R-:W-:Y:S01]  /*0cb0*/  MOV R11, R6 ;  /* 0x00000006000b7202 */ /* 0x000fe20000000f00 */
[----:B------:R-:W-:Y:S01]  /*0cc0*/  IMAD.MOV.U32 R6, RZ, RZ, R10 ;  /* 0x000000ffff067224 */ /* 0x000fe200078e000a */
[----:B------:R-:W-:Y:S01]  /*0cd0*/  MOV R15, R16 ;  /* 0x00000010000f7202 */ /* 0x000fe20000000f00 */
[----:B------:R-:W-:Y:S06]  /*0ce0*/  BRA `(.L_x_7) ;  /* 0x0000000000f87947 */ /* 0x000fec0003800000 */
.L_x_9:
[----:B------:R-:W-:Y:S01]  /*0cf0*/  ISETP.NE.AND P0, PT, RZ, UR6, PT ;  /* 0x00000006ff007c0c */ /* 0x000fe2000bf05270 */
[----:B------:R-:W-:Y:S01]  /*0d00*/  IMAD.MOV.U32 R11, RZ, RZ, R15 ;  /* 0x000000ffff0b7224 */ /* 0x000fe200078e000f */
[----:B------:R-:W-:Y:S02]  /*0d10*/  UIADD3 UR7, UPT, UPT, UR6, 0x2, URZ ;  /* 0x0000000206077890 */ /* 0x000fe4000fffe0ff */
[----:B------:R-:W-:Y:S01]  /*0d20*/  SEL R16, R14, R15, !P0 ;  /* 0x0000000f0e107207 */ /* 0x000fe20004000000 */
[----:B------:R-:W-:Y:S09]  /*0d30*/  BRA `(.L_x_7) ;  /* 0x0000000000e47947 */ /* 0x000ff20003800000 */
.L_x_8:
[----:B------:R-:W-:-:S04]  /*0d40*/  IADD3 R20, PT, PT, R20, 0x1, RZ ;  /* 0x0000000114147810 */ /* 0x000fc80007ffe0ff */
[C---:B------:R-:W-:Y:S01]  /*0d50*/  ISETP.NE.AND P0, PT, R20.reuse, RZ, PT ;  /* 0x000000ff1400720c */ /* 0x040fe20003f05270 */
[----:B------:R-:W-:-:S12]  /*0d60*/  IMAD.WIDE.U32 R14, R20, -0x2daee0ad, RZ ;  /* 0xd2511f53140e7825 */ /* 0x000fd800078e00ff */
[----:B------:R-:W-:Y:S05]  /*0d70*/  @P0 BRA `(.L_x_11) ;  /* 0x0000000000200947 */ /* 0x000fea0003800000 */
[----:B------:R-:W-:-:S05]  /*0d80*/  VIADD R21, R21, 0x1 ;  /* 0x0000000115157836 */ /* 0x000fca0000000000 */
[----:B------:R-:W-:-:S13]  /*0d90*/  ISETP.NE.AND P0, PT, R21, RZ, PT ;  /* 0x000000ff1500720c */ /* 0x000fda0003f05270 */
[----:B------:R-:W-:Y:S01]  /*0da0*/  @!P0 IADD3 R0, PT, PT, R0, 0x1, RZ ;  /* 0x0000000100008810 */ /* 0x000fe20007ffe0ff */
[----:B------:R-:W-:Y:S02]  /*0db0*/  @!P0 VIADD R10, R4, 0x1 ;  /* 0x00000001040a8836 */ /* 0x000fe40000000000 */
[----:B------:R-:W-:Y:S01]  /*0dc0*/  @!P0 IMAD.MOV.U32 R21, RZ, RZ, RZ ;  /* 0x000000ffff158224 */ /* 0x000fe200078e00ff */
[----:B------:R-:W-:-:S13]  /*0dd0*/  ISETP.NE.AND P1, PT, R0, RZ, !P0 ;  /* 0x000000ff0000720c */ /* 0x000fda0004725270 */
[----:B------:R-:W-:-:S04]  /*0de0*/  @P1 IADD3 R10, PT, PT, R4, RZ, RZ ;  /* 0x000000ff040a1210 */ /* 0x000fc80007ffe0ff */
[----:B------:R-:W-:-:S07]  /*0df0*/  @!P0 MOV R4, R10 ;  /* 0x0000000a00048202 */ /* 0x000fce0000000f00 */
.L_x_11:
[----:B------:R-:W-:Y:S01]  /*0e00*/  IMAD.WIDE.U32 R10, R0, -0x326172a9, RZ ;  /* 0xcd9e8d57000a7825 */ /* 0x000fe200078e00ff */
[----:B------:R-:W-:Y:S01]  /*0e10*/  LOP3.LUT R16, R4, R15, RZ, 0x3c, !PT ;  /* 0x0000000f04107212 */ /* 0x000fe200078e3cff */
[----:B------:R-:W-:-:S03]  /*0e20*/  UMOV UR7, URZ ;  /* 0x000000ff00077c82 */ /* 0x000fc60008000000 */
        /* <DEDUP_REMOVED lines=31> */
[----:B------:R-:W-:Y:S02]  /*1020*/  LOP3.LUT R17, R18, 0xdb3d7428, R11, 0x96, !PT ;  /* 0xdb3d742812117812 */ /* 0x000fe400078e960b */
[----:B------:R-:W-:Y:S02]  /*1030*/  MOV R11, R5 ;  /* 0x00000005000b7202 */ /* 0x000fe40000000f00 */
[----:B------:R-:W-:Y:S01]  /*1040*/  LOP3.LUT R18, R16, 0xf1bbd29a, R15, 0x96, !PT ;  /* 0xf1bbd29a10127812 */ /* 0x000fe200078e960f */
[----:B------:R-:W-:-:S04]  /*1050*/  IMAD.WIDE.U32 R16, R17, -0x326172a9, RZ ;  /* 0xcd9e8d5711107825 */ /* 0x000fc800078e00ff */
[----:B------:R-:W-:Y:S01]  /*1060*/  IMAD.WIDE.U32 R18, R18, -0x2daee0ad, RZ ;  /* 0xd2511f5312127825 */ /* 0x000fe200078e00ff */
[----:B------:R-:W-:-:S03]  /*1070*/  LOP3.LUT R15, R14, 0x8ff34c53, R17, 0x96, !PT ;  /* 0x8ff34c530e0f7812 */ /* 0x000fc600078e9611 */
[----:B------:R-:W-:Y:S01]  /*1080*/  IMAD.MOV.U32 R14, RZ, RZ, R16 ;  /* 0x000000ffff0e7224 */ /* 0x000fe200078e0010 */
[----:B------:R-:W-:Y:S02]  /*1090*/  LOP3.LUT R10, R10, 0x96a522ad, R19, 0x96, !PT ;  /* 0x96a522ad0a0a7812 */ /* 0x000fe400078e9613 */
[----:B------:R-:W-:Y:S01]  /*10a0*/  MOV R16, R6 ;  /* 0x0000000600107202 */ /* 0x000fe20000000f00 */
[----:B------:R-:W-:Y:S02]  /*10b0*/  IMAD.MOV.U32 R6, RZ, RZ, R18 ;  /* 0x000000ffff067224 */ /* 0x000fe400078e0012 */
[----:B------:R-:W-:-:S07]  /*10c0*/  IMAD.MOV.U32 R5, RZ, RZ, R10 ;  /* 0x000000ffff057224 */ /* 0x000fce00078e000a */
.L_x_7:
[----:B------:R-:W-:Y:S01]  /*10d0*/  I2FP.F32.U32 R10, R11 ;  /* 0x0000000b000a7245 */ /* 0x000fe20000201000 */
[----:B------:R-:W-:Y:S02]  /*10e0*/  HFMA2 R11, -RZ, RZ, 0.1171875, 0 ;  /* 0x2f800000ff0b7431 */ /* 0x000fe400000001ff */
[----:B------:R-:W-:Y:S01]  /*10f0*/  IMAD.MOV.U32 R18, RZ, RZ, 0x3e055027 ;  /* 0x3e055027ff127424 */ /* 0x000fe200078e00ff */
[----:B------:R-:W-:Y:S01]  /*1100*/  I2FP.F32.U32 R16, R16 ;  /* 0x0000001000107245 */ /* 0x000fe20000201000 */
[----:B------:R-:W-:Y:S01]  /*1110*/  BSSY.RECONVERGENT B0, `(.L_x_12) ;  /* 0x000002d000007945 */ /* 0x000fe20003800200 */
[----:B------:R-:W-:-:S05]  /*1120*/  FFMA R10, R10, R11, 1.1641532182693481445e-10 ;  /* 0x2f0000000a0a7423 */ /* 0x000fca000000000b */
[----:B------:R-:W-:-:S13]  /*1130*/  FSETP.GEU.AND P0, PT, R10, 1.175494350822287508e-38, PT ;  /* 0x008000000a00780b */ /* 0x000fda0003f0e000 */
[----:B------:R-:W-:-:S04]  /*1140*/  @!P0 FMUL R10, R10, 8388608 ;  /* 0x4b0000000a0a8820 */ /* 0x000fc80000400000 */
[----:B------:R-:W-:-:S05]  /*1150*/  VIADD R17, R10, 0xc0d55555 ;  /* 0xc0d555550a117836 */ /* 0x000fca0000000000 */
[----:B------:R-:W-:-:S04]  /*1160*/  LOP3.LUT R17, R17, 0xff800000, RZ, 0xc0, !PT ;  /* 0xff80000011117812 */ /* 0x000fc800078ec0ff */
[-C--:B------:R-:W-:Y:S02]  /*1170*/  IADD3 R11, PT, PT, R10, -R17.reuse, RZ ;  /* 0x800000110a0b7210 */ /* 0x080fe40007ffe0ff */
[----:B------:R-:W-:-:S03]  /*1180*/  I2FP.F32.S32 R17, R17 ;  /* 0x0000001100117245 */ /* 0x000fc60000201400 */
[----:B------:R-:W-:-:S04]  /*1190*/  FADD R11, R11, -1 ;  /* 0xbf8000000b0b7421 */ /* 0x000fc80000000000 */
[----:B------:R-:W-:-:S04]  /*11a0*/  FFMA R18, R11, -R18, 0.14084610342979431152 ;  /* 0x3e1039f60b127423 */ /* 0x000fc80000000812 */
[----:B------:R-:W-:-:S04]  /*11b0*/  FFMA R18, R11, R18, -0.12148627638816833496 ;  /* 0xbdf8cdcc0b127423 */ /* 0x000fc80000000012 */
[----:B------:R-:W-:-:S04]  /*11c0*/  FFMA R18, R11, R18, 0.13980610668659210205 ;  /* 0x3e0f29550b127423 */ /* 0x000fc80000000012 */
[----:B------:R-:W-:-:S04]  /*11d0*/  FFMA R18, R11, R18, -0.16684235632419586182 ;  /* 0xbe2ad8b90b127423 */ /* 0x000fc80000000012 */
[----:B------:R-:W-:-:S04]  /*11e0*/  FFMA R18, R11, R18, 0.20012299716472625732 ;  /* 0x3e4ced0b0b127423 */ /* 0x000fc80000000012 */
[----:B------:R-:W-:-:S04]  /*11f0*/  FFMA R18, R11, R18, -0.24999669194221496582 ;  /* 0xbe7fff220b127423 */ /* 0x000fc80000000012 */
[----:B------:R-:W-:-:S04]  /*1200*/  FFMA R18, R11, R18, 0.33333182334899902344 ;  /* 0x3eaaaa780b127423 */ /* 0x000fc80000000012 */
[C---:B------:R-:W-:Y:S01]  /*1210*/  FFMA R24, R11.reuse, R18, -0.5 ;  /* 0xbf0000000b187423 */ /* 0x040fe20000000012 */
[----:B------:R-:W-:Y:S02]  /*1220*/  FSEL R18, RZ, -23, P0 ;  /* 0xc1b80000ff127808 */ /* 0x000fe40000000000 */
[----:B------:R-:W-:Y:S01]  /*1230*/  ISETP.GT.U32.AND P0, PT, R10, 0x7f7fffff, PT ;  /* 0x7f7fffff0a00780c */ /* 0x000fe20003f04070 */
[----:B------:R-:W-:Y:S02]  /*1240*/  FMUL R24, R11, R24 ;  /* 0x000000180b187220 */ /* 0x000fe40000400000 */
[----:B------:R-:W-:Y:S02]  /*1250*/  FFMA R17, R17, 1.1920928955078125e-07, R18 ;  /* 0x3400000011117823 */ /* 0x000fe40000000012 */
[----:B------:R-:W-:Y:S01]  /*1260*/  FFMA R24, R11, R24, R11 ;  /* 0x000000180b187223 */ /* 0x000fe2000000000b */
[----:B------:R-:W-:-:S03]  /*1270*/  MOV R11, 0x7f800000 ;  /* 0x7f800000000b7802 */ /* 0x000fc60000000f00 */
[----:B------:R-:W-:-:S04]  /*1280*/  FFMA R17, R17, 0.69314718246459960938, R24 ;  /* 0x3f31721811117823 */ /* 0x000fc80000000018 */
[C---:B------:R-:W-:Y:S01]  /*1290*/  @P0 FFMA R17, R10.reuse, R11, +INF ;  /* 0x7f8000000a110423 */ /* 0x040fe2000000000b */
[----:B------:R-:W-:Y:S01]  /*12a0*/  FSETP.NEU.AND P0, PT, R10, RZ, PT ;  /* 0x000000ff0a00720b */ /* 0x000fe20003f0d000 */
[----:B------:R-:W-:Y:S02]  /*12b0*/  HFMA2 R11, -RZ, RZ, 0.1495361328125, 0.0004794597625732421875 ;  /* 0x30c90fdbff0b7431 */ /* 0x000fe400000001ff */
[----:B------:R-:W-:-:S05]  /*12c0*/  FMUL R17, R17, -2 ;  /* 0xc000000011117820 */ /* 0x000fca0000400000 */
[----:B------:R-:W-:Y:S01]  /*12d0*/  FSEL R19, R17, +INF , P0 ;  /* 0x7f80000011137808 */ /* 0x000fe20000000000 */
[----:B------:R-:W-:-:S03]  /*12e0*/  FFMA R16, R16, R11, 7.314590599882819788e-10 ;  /* 0x30490fdb10107423 */ /* 0x000fc6000000000b */
[----:B------:R0:W1:Y:S01]  /*12f0*/  MUFU.RSQ R18, R19 ;  /* 0x0000001300127308 */ /* 0x0000620000001400 */
[----:B------:R-:W-:-:S05]  /*1300*/  VIADD R10, R19, 0xf3000000 ;  /* 0xf3000000130a7836 */ /* 0x000fca0000000000 */
[----:B------:R-:W-:-:S13]  /*1310*/  ISETP.GT.U32.AND P0, PT, R10, 0x727fffff, PT ;  /* 0x727fffff0a00780c */ /* 0x000fda0003f04070 */
[----:B01----:R-:W-:Y:S05]  /*1320*/  @!P0 BRA `(.L_x_13) ;  /* 0x00000000001c8947 */ /* 0x003fea0003800000 */
[----:B------:R-:W-:Y:S01]  /*1330*/  BSSY.RECONVERGENT B1, `(.L_x_14) ;  /* 0x0000004000017945 */ /* 0x000fe20003800200 */
[----:B------:R-:W-:Y:S01]  /*1340*/  IMAD.MOV.U32 R10, RZ, RZ, R19 ;  /* 0x000000ffff0a7224 */ /* 0x000fe200078e0013 */
[----:B------:R-:W-:-:S07]  /*1350*/  MOV R23, 0x1370 ;  /* 0x0000137000177802 */ /* 0x000fce0000000f00 */
[----:B-----5:R-:W-:Y:S05]  /*1360*/  CALL.REL.NOINC `($__internal_1_$__cuda_sm20_sqrt_rn_f32_slowpath) ;  /* 0x0000000400747944 */ /* 0x020fea0003c00000 */
[----:B------:R-:W-:Y:S05]  /*1370*/  BSYNC.RECONVERGENT B1 ;  /* 0x0000000000017941 */ /* 0x000fea0003800200 */
.L_x_14:
[----:B------:R-:W-:Y:S01]  /*1380*/  MOV R10, R17 ;  /* 0x00000011000a7202 */ /* 0x000fe20000000f00 */
[----:B------:R-:W-:Y:S06]  /*1390*/  BRA `(.L_x_15) ;  /* 0x0000000000107947 */ /* 0x000fec0003800000 */
.L_x_13:
[----:B------:R-:W-:Y:S01]  /*13a0*/  FMUL.FTZ R10, R19, R18 ;  /* 0x00000012130a7220 */ /* 0x000fe20000410000 */
[----:B------:R-:W-:-:S03]  /*13b0*/  FMUL.FTZ R17, R18, 0.5 ;  /* 0x3f00000012117820 */ /* 0x000fc60000410000 */
[----:B------:R-:W-:-:S04]  /*13c0*/  FFMA R11, -R10, R10, R19 ;  /* 0x0000000a0a0b7223 */ /* 0x000fc80000000113 */
[----:B------:R-:W-:-:S07]  /*13d0*/  FFMA R10, R11, R17, R10 ;  /* 0x000000110b0a7223 */ /* 0x000fce000000000a */
.L_x_15:
[----:B------:R-:W-:Y:S05]  /*13e0*/  BSYNC.RECONVERGENT B0 ;  /* 0x0000000000007941 */ /* 0x000fea0003800200 */
.L_x_12:
[----:B------:R-:W-:Y:S01]  /*13f0*/  FMUL.RZ R18, R16, 0.15915493667125701904 ;  /* 0x3e22f98310127820 */ /* 0x000fe2000040c000 */
[----:B------:R-:W-:Y:S01]  /*1400*/  UMOV UR5, 0x1 ;  /* 0x0000000100057882 */ /* 0x000fe20000000000 */
[----:B------:R-:W-:Y:S02]  /*1410*/  UMOV UR6, UR7 ;  /* 0x0000000700067c82 */ /* 0x000fe40008000000 */
[----:B------:R-:W0:Y:S08]  /*1420*/  MUFU.SIN R11, R18 ;  /* 0x00000012000b7308 */ /* 0x000e300000000400 */
[----:B------:R-:W1:Y:S01]  /*1430*/  MUFU.COS R17, R18 ;  /* 0x0000001200117308 */ /* 0x000e620000000000 */
[-C--:B0-----:R-:W-:Y:S01]  /*1440*/  FMUL R11, R11, R10.reuse ;  /* 0x0000000a0b0b7220 */ /* 0x081fe20000400000 */
[----:B-1----:R-:W-:-:S07]  /*1450*/  FMUL R16, R17, R10 ;  /* 0x0000000a11107220 */ /* 0x002fce0000400000 */
.L_x_6:
[----:B------:R-:W-:Y:S01]  /*1460*/  I2FP.F32.U32 R17, UR4 ;  /* 0x0000000400117c45 */ /* 0x000fe20008201000 */
[----:B------:R-:W-:Y:S02]  /*1470*/  HFMA2 R19, -RZ, RZ, 3.7421875, 0 ;  /* 0x437c0000ff137431 */ /* 0x000fe400000001ff */
[----:B------:R-:W-:Y:S02]  /*1480*/  IMAD.MOV.U32 R10, RZ, RZ, 0x3bbb989d ;  /* 0x3bbb989dff0a7424 */ /* 0x000fe400078e00ff */
[----:B------:R-:W-:Y:S01]  /*1490*/  FMUL R11, R11, R8 ;  /* 0x000000080b0b7220 */ /* 0x000fe20000400000 */
[----:B------:R-:W-:Y:S01]  /*14a0*/  UIADD3 UR8, UPT, UPT, UR8, 0x1, URZ ;  /* 0x0000000108087890 */ /* 0x000fe2000fffe0ff */
[----:B------:R-:W-:Y:S01]  /*14b0*/  FMUL R17, R17, R2 ;  /* 0x0000000211117220 */ /* 0x000fe20000400000 */
[----:B------:R-:W-:Y:S02]  /*14c0*/  UIADD3 UR4, UPT, UPT, UR4, 0x1, URZ ;  /* 0x0000000104047890 */ /* 0x000fe4000fffe0ff */
[----:B------:R-:W-:Y:S01]  /*14d0*/  UISETP.NE.AND UP0, UPT, UR8, URZ, UPT ;  /* 0x000000ff0800728c */ /* 0x000fe2000bf05270 */
[----:B------:R-:W-:-:S04]  /*14e0*/  FMUL R17, R17, -UR9 ;  /* 0x8000000911117c20 */ /* 0x000fc80008400000 */
[----:B------:R-:W-:-:S04]  /*14f0*/  FFMA.SAT R10, R17, R10, 0.5 ;  /* 0x3f000000110a7423 */ /* 0x000fc8000000200a */
[----:B------:R-:W-:-:S04]  /*1500*/  FFMA.RM R10, R10, R19, 12582913 ;  /* 0x4b4000010a0a7423 */ /* 0x000fc80000004013 */
[C---:B------:R-:W-:Y:S01]  /*1510*/  FADD R18, R10.reuse, -12583039 ;  /* 0xcb40007f0a127421 */ /* 0x040fe20000000000 */
[----:B------:R-:W-:-:S03]  /*1520*/  IMAD.SHL.U32 R10, R10, 0x800000, RZ ;  /* 0x008000000a0a7824 */ /* 0x000fc600078e00ff */
[----:B------:R-:W-:-:S04]  /*1530*/  FFMA R18, R17, 1.4426950216293334961, -R18 ;  /* 0x3fb8aa3b11127823 */ /* 0x000fc80000000812 */
[----:B------:R-:W-:-:S04]  /*1540*/  FFMA R18, R17, 1.925963033500011079e-08, R18 ;  /* 0x32a5706011127823 */ /* 0x000fc80000000012 */
[----:B------:R-:W0:Y:S02]  /*1550*/  MUFU.EX2 R17, R18 ;  /* 0x0000001200117308 */ /* 0x000e240000000800 */
[----:B0-----:R-:W-:Y:S01]  /*1560*/  FMUL R10, R10, R17 ;  /* 0x000000110a0a7220 */ /* 0x001fe20000400000 */
[----:B------:R-:W-:-:S03]  /*1570*/  FMUL R17, R11, R22 ;  /* 0x000000160b117220 */ /* 0x000fc60000400000 */
[----:B------:R-:W-:Y:S01]  /*1580*/  FMUL R24, R7, R10 ;  /* 0x0000000a07187220 */ /* 0x000fe20000400000 */
[C---:B------:R-:W-:Y:S01]  /*1590*/  IMAD.WIDE R10, R9.reuse, 0x4, R12 ;  /* 0x00000004090a7825 */ /* 0x040fe200078e020c */
[----:B------:R-:W-:-:S03]  /*15a0*/  IADD3 R9, PT, PT, R9, 0x1, RZ ;  /* 0x0000000109097810 */ /* 0x000fc60007ffe0ff */
[----:B-----5:R-:W-:-:S05]  /*15b0*/  FFMA R3, R24, R17, R3 ;  /* 0x0000001118037223 */ /* 0x020fca0000000003 */
[----:B------:R0:W-:Y:S01]  /*15c0*/  STG.E desc[UR10][R10.64], R3 ;  /* 0x000000030a007986 */ /* 0x0001e2000c10190a */
[----:B------:R-:W-:Y:S05]  /*15d0*/  BRA.U UP0, `(.L_x_16) ;  /* 0xfffffff100b07547 */ /* 0x000fea000b83ffff */
[----:B------:R-:W-:Y:S05]  /*15e0*/  EXIT ;  /* 0x000000000000794d */ /* 0x000fea0003800000 */
        .weak           $__internal_0_$__cuda_sm20_rcp_rn_f32_slowpath
        .type           $__internal_0_$__cuda_sm20_rcp_rn_f32_slowpath,@function
        .size           $__internal_0_$__cuda_sm20_rcp_rn_f32_slowpath,($__internal_1_$__cuda_sm20_sqrt_rn_f32_slowpath - $__internal_0_$__cuda_sm20_rcp_rn_f32_slowpath)
$__internal_0_$__cuda_sm20_rcp_rn_f32_slowpath:
[----:B------:R-:W0:Y:S02]  /*15f0*/  LDC R7, c[0x0][0x3a4] ;  /* 0x0000e900ff077b82 */ /* 0x000e240000000800 */
[----:B0-----:R-:W-:-:S05]  /*1600*/  IMAD.SHL.U32 R11, R7, 0x2, RZ ;  /* 0x00000002070b7824 */ /* 0x001fca00078e00ff */
[----:B------:R-:W-:-:S04]  /*1610*/  SHF.R.U32.HI R10, RZ, 0x18, R11 ;  /* 0x00000018ff0a7819 */ /* 0x000fc8000001160b */
[----:B------:R-:W-:-:S13]  /*1620*/  ISETP.NE.U32.AND P0, PT, R10, RZ, PT ;  /* 0x000000ff0a00720c */ /* 0x000fda0003f05070 */
[----:B------:R-:W-:Y:S05]  /*1630*/  @P0 BRA `(.L_x_17) ;  /* 0x0000000000280947 */ /* 0x000fea0003800000 */
[----:B------:R-:W-:-:S13]  /*1640*/  ISETP.NE.AND P0, PT, R11, RZ, PT ;  /* 0x000000ff0b00720c */ /* 0x000fda0003f05270 */
[----:B------:R2:W3:Y:S01]  /*1650*/  @!P0 MUFU.RCP R10, R7 ;  /* 0x00000007000a8308 */ /* 0x0004e20000001000 */
[----:B------:R-:W-:Y:S05]  /*1660*/  @!P0 BRA `(.L_x_18) ;  /* 0x0000000000a48947 */ /* 0x000fea0003800000 */
[----:B------:R-:W-:-:S04]  /*1670*/  FFMA R11, R7, 1.84467440737095516160e+19, RZ ;  /* 0x5f800000070b7823 */ /* 0x000fc800000000ff */
[----:B---3--:R-:W2:Y:S02]  /*1680*/  MUFU.RCP R10, R11 ;  /* 0x0000000b000a7308 */ /* 0x008ea40000001000 */
[----:B--2---:R-:W-:-:S04]  /*1690*/  FFMA R7, R11, R10, -1 ;  /* 0xbf8000000b077423 */ /* 0x004fc8000000000a */
[----:B------:R-:W-:-:S04]  /*16a0*/  FADD.FTZ R7, -R7, -RZ ;  /* 0x800000ff07077221 */ /* 0x000fc80000010100 */
[----:B------:R-:W-:-:S04]  /*16b0*/  FFMA R7, R10, R7, R10 ;  /* 0x000000070a077223 */ /* 0x000fc8000000000a */
[----:B------:R-:W-:Y:S01]  /*16c0*/  FFMA R10, R7, 1.84467440737095516160e+19, RZ ;  /* 0x5f800000070a7823 */ /* 0x000fe200000000ff */
[----:B------:R-:W-:Y:S06]  /*16d0*/  BRA `(.L_x_18) ;  /* 0x0000000000887947 */ /* 0x000fec0003800000 */
.L_x_17:
[----:B------:R-:W-:-:S04]  /*16e0*/  IADD3 R11, PT, PT, R10, -0xfd, RZ ;  /* 0xffffff030a0b7810 */ /* 0x000fc80007ffe0ff */
[----:B------:R-:W-:-:S13]  /*16f0*/  ISETP.GT.U32.AND P0, PT, R11, 0x1, PT ;  /* 0x000000010b00780c */ /* 0x000fda0003f04070 */
[----:B------:R-:W-:Y:S05]  /*1700*/  @P0 BRA `(.L_x_19) ;  /* 0x0000000000780947 */ /* 0x000fea0003800000 */
[----:B------:R-:W-:Y:S01]  /*1710*/  LOP3.LUT R12, R7, 0x7fffff, RZ, 0xc0, !PT ;  /* 0x007fffff070c7812 */ /* 0x000fe200078ec0ff */
[----:B------:R-:W-:-:S03]  /*1720*/  IMAD.MOV.U32 R18, RZ, RZ, 0x3 ;  /* 0x00000003ff127424 */ /* 0x000fc600078e00ff */
[----:B------:R-:W-:Y:S02]  /*1730*/  LOP3.LUT R12, R12, 0x3f800000, RZ, 0xfc, !PT ;  /* 0x3f8000000c0c7812 */ /* 0x000fe400078efcff */
[----:B------:R-:W-:Y:S02]  /*1740*/  SHF.L.U32 R19, R18, R11, RZ ;  /* 0x0000000b12137219 */ /* 0x000fe400000006ff */
[----:B------:R-:W0:Y:S02]  /*1750*/  MUFU.RCP R13, R12 ;  /* 0x0000000c000d7308 */ /* 0x000e240000001000 */
[----:B0-----:R-:W-:-:S04]  /*1760*/  FFMA R16, R12, R13, -1 ;  /* 0xbf8000000c107423 */ /* 0x001fc8000000000d */
[----:B------:R-:W-:-:S04]  /*1770*/  FADD.FTZ R16, -R16, -RZ ;  /* 0x800000ff10107221 */ /* 0x000fc80000010100 */
[CCC-:B------:R-:W-:Y:S01]  /*1780*/  FFMA.RM R17, R13.reuse, R16.reuse, R13.reuse ;  /* 0x000000100d117223 */ /* 0x1c0fe2000000400d */
[----:B------:R-:W-:-:S04]  /*1790*/  FFMA.RP R16, R13, R16, R13 ;  /* 0x000000100d107223 */ /* 0x000fc8000000800d */
[C---:B------:R-:W-:Y:S02]  /*17a0*/  LOP3.LUT R13, R17.reuse, 0x7fffff, RZ, 0xc0, !PT ;  /* 0x007fffff110d7812 */ /* 0x040fe400078ec0ff */
[----:B------:R-:W-:Y:S02]  /*17b0*/  FSETP.NEU.FTZ.AND P0, PT, R17, R16, PT ;  /* 0x000000101100720b */ /* 0x000fe40003f1d000 */
[----:B------:R-:W-:Y:S02]  /*17c0*/  LOP3.LUT R16, R13, 0x800000, RZ, 0xfc, !PT ;  /* 0x008000000d107812 */ /* 0x000fe400078efcff */
[----:B------:R-:W-:Y:S02]  /*17d0*/  SEL R13, RZ, 0xffffffff, !P0 ;  /* 0xffffffffff0d7807 */ /* 0x000fe40004000000 */
[----:B------:R-:W-:Y:S02]  /*17e0*/  LOP3.LUT R12, R19, R16, RZ, 0xc0, !PT ;  /* 0x00000010130c7212 */ /* 0x000fe400078ec0ff */
[----:B------:R-:W-:-:S02]  /*17f0*/  IADD3 R13, PT, PT, -R13, RZ, RZ ;  /* 0x000000ff0d0d7210 */ /* 0x000fc40007ffe1ff */
[-C--:B------:R-:W-:Y:S02]  /*1800*/  SHF.R.U32.HI R12, RZ, R11.reuse, R12 ;  /* 0x0000000bff0c7219 */ /* 0x080fe4000001160c */
[----:B------:R-:W-:Y:S02]  /*1810*/  LOP3.LUT P1, RZ, R13, R11, R16, 0xf8, !PT ;  /* 0x0000000b0dff7212 */ /* 0x000fe4000782f810 */
[C---:B------:R-:W-:Y:S02]  /*1820*/  LOP3.LUT P0, RZ, R12.reuse, 0x1, RZ, 0xc0, !PT ;  /* 0x000000010cff7812 */ /* 0x040fe4000780c0ff */
[----:B------:R-:W-:-:S04]  /*1830*/  LOP3.LUT P2, RZ, R12, 0x2, RZ, 0xc0, !PT ;  /* 0x000000020cff7812 */ /* 0x000fc8000784c0ff */
[----:B------:R-:W-:Y:S02]  /*1840*/  PLOP3.LUT P0, PT, P0, P1, P2, 0xe0, 0x0 ;  /* 0x000000000000781c */ /* 0x000fe40000703c20 */
[----:B------:R-:W-:Y:S02]  /*1850*/  LOP3.LUT P1, RZ, R7, 0x7fffff, RZ, 0xc0, !PT ;  /* 0x007fffff07ff7812 */ /* 0x000fe4000782c0ff */
[----:B------:R-:W-:-:S05]  /*1860*/  SEL R11, RZ, 0x1, !P0 ;  /* 0x00000001ff0b7807 */ /* 0x000fca0004000000 */
[----:B------:R-:W-:-:S05]  /*1870*/  IMAD.MOV R11, RZ, RZ, -R11 ;  /* 0x000000ffff0b7224 */ /* 0x000fca00078e0a0b */
[----:B------:R-:W-:Y:S02]  /*1880*/  ISETP.GE.AND P0, PT, R11, RZ, PT ;  /* 0x000000ff0b00720c */ /* 0x000fe40003f06270 */
[----:B------:R-:W-:-:S04]  /*1890*/  IADD3 R11, PT, PT, R10, -0xfc, RZ ;  /* 0xffffff040a0b7810 */ /* 0x000fc80007ffe0ff */
[----:B------:R-:W-:-:S07]  /*18a0*/  SHF.R.U32.HI R10, RZ, R11, R16 ;  /* 0x0000000bff0a7219 */ /* 0x000fce0000011610 */
[----:B------:R-:W-:-:S05]  /*18b0*/  @!P0 VIADD R10, R10, 0x1 ;  /* 0x000000010a0a8836 */ /* 0x000fca0000000000 */
[----:B------:R-:W-:-:S04]  /*18c0*/  @!P1 SHF.L.U32 R10, R10, 0x1, RZ ;  /* 0x000000010a0a9819 */ /* 0x000fc800000006ff */
[----:B------:R-:W-:Y:S01]  /*18d0*/  LOP3.LUT R10, R10, 0x80000000, R7, 0xf8, !PT ;  /* 0x800000000a0a7812 */ /* 0x000fe200078ef807 */
[----:B------:R-:W-:Y:S06]  /*18e0*/  BRA `(.L_x_18) ;  /* 0x0000000000047947 */ /* 0x000fec0003800000 */
.L_x_19:
[----:B------:R0:W1:Y:S02]  /*18f0*/  MUFU.RCP R10, R7 ;  /* 0x00000007000a7308 */ /* 0x0000640000001000 */
.L_x_18:
[----:B0123--:R-:W-:Y:S01]  /*1900*/  IMAD.MOV.U32 R7, RZ, RZ, R10 ;  /* 0x000000ffff077224 */ /* 0x00ffe200078e000a */
[----:B------:R-:W-:Y:S01]  /*1910*/  MOV R10, R8 ;  /* 0x00000008000a7202 */ /* 0x000fe20000000f00 */
[----:B------:R-:W-:-:S04]  /*1920*/  IMAD.MOV.U32 R11, RZ, RZ, 0x0 ;  /* 0x00000000ff0b7424 */ /* 0x000fc800078e00ff */
[----:B------:R-:W-:Y:S05]  /*1930*/  RET.REL.NODEC R10 `(sde_curand_kernel) ;  /* 0xffffffe40ab07950 */ /* 0x000fea0003c3ffff */
        .weak           $__internal_1_$__cuda_sm20_sqrt_rn_f32_slowpath
        .type           $__internal_1_$__cuda_sm20_sqrt_rn_f32_slowpath,@function
        .size           $__internal_1_$__cuda_sm20_sqrt_rn_f32_slowpath,($__internal_2_$__cuda_sm3x_div_rn_noftz_f32_slowpath - $__internal_1_$__cuda_sm20_sqrt_rn_f32_slowpath)
$__internal_1_$__cuda_sm20_sqrt_rn_f32_slowpath:
[----:B------:R-:W-:-:S13]  /*1940*/  LOP3.LUT P0, RZ, R10, 0x7fffffff, RZ, 0xc0, !PT ;  /* 0x7fffffff0aff7812 */ /* 0x000fda000780c0ff */
[----:B------:R-:W-:Y:S01]  /*1950*/  @!P0 MOV R11, R10 ;  /* 0x0000000a000b8202 */ /* 0x000fe20000000f00 */
[----:B------:R-:W-:Y:S06]  /*1960*/  @!P0 BRA `(.L_x_20) ;  /* 0x0000000000408947 */ /* 0x000fec0003800000 */
[----:B------:R-:W-:-:S13]  /*1970*/  FSETP.GEU.FTZ.AND P0, PT, R10, RZ, PT ;  /* 0x000000ff0a00720b */ /* 0x000fda0003f1e000 */
[----:B------:R-:W-:Y:S01]  /*1980*/  @!P0 IMAD.MOV.U32 R11, RZ, RZ, 0x7fffffff ;  /* 0x7fffffffff0b8424 */ /* 0x000fe200078e00ff */
[----:B------:R-:W-:Y:S06]  /*1990*/  @!P0 BRA `(.L_x_20) ;  /* 0x0000000000348947 */ /* 0x000fec0003800000 */
[----:B------:R-:W-:-:S13]  /*19a0*/  FSETP.GTU.FTZ.AND P0, PT, |R10|, +INF , PT ;  /* 0x7f8000000a00780b */ /* 0x000fda0003f1c200 */
[----:B------:R-:W-:Y:S01]  /*19b0*/  @P0 FADD.FTZ R11, R10, 1 ;  /* 0x3f8000000a0b0421 */ /* 0x000fe20000010000 */
[----:B------:R-:W-:Y:S06]  /*19c0*/  @P0 BRA `(.L_x_20) ;  /* 0x0000000000280947 */ /* 0x000fec0003800000 */
[----:B------:R-:W-:-:S13]  /*19d0*/  FSETP.NEU.FTZ.AND P0, PT, |R10|, +INF , PT ;  /* 0x7f8000000a00780b */ /* 0x000fda0003f1d200 */
[----:B------:R-:W-:-:S04]  /*19e0*/  @P0 FFMA R17, R10, 1.84467440737095516160e+19, RZ ;  /* 0x5f8000000a110823 */ /* 0x000fc800000000ff */
[----:B------:R-:W0:Y:S02]  /*19f0*/  @P0 MUFU.RSQ R18, R17 ;  /* 0x0000001100120308 */ /* 0x000e240000001400 */
[----:B0-----:R-:W-:Y:S01]  /*1a00*/  @P0 FMUL.FTZ R24, R17, R18 ;  /* 0x0000001211180220 */ /* 0x001fe20000410000 */
[----:B------:R-:W-:-:S03]  /*1a10*/  @P0 FMUL.FTZ R18, R18, 0.5 ;  /* 0x3f00000012120820 */ /* 0x000fc60000410000 */
[----:B------:R-:W-:-:S04]  /*1a20*/  @P0 FADD.FTZ R11, -R24, -RZ ;  /* 0x800000ff180b0221 */ /* 0x000fc80000010100 */
[----:B------:R-:W-:Y:S01]  /*1a30*/  @P0 FFMA R19, R24, R11, R17 ;  /* 0x0000000b18130223 */ /* 0x000fe20000000011 */
[----:B------:R-:W-:-:S03]  /*1a40*/  @!P0 MOV R11, R10 ;  /* 0x0000000a000b8202 */ /* 0x000fc60000000f00 */
[----:B------:R-:W-:-:S04]  /*1a50*/  @P0 FFMA R18, R19, R18, R24 ;  /* 0x0000001213120223 */ /* 0x000fc80000000018 */
[----:B------:R-:W-:-:S07]  /*1a60*/  @P0 FMUL.FTZ R11, R18, 2.3283064365386962891e-10 ;  /* 0x2f800000120b0820 */ /* 0x000fce0000410000 */
.L_x_20:
[----:B------:R-:W-:Y:S01]  /*1a70*/  IMAD.MOV.U32 R17, RZ, RZ, R11 ;  /* 0x000000ffff117224 */ /* 0x000fe200078e000b */
[----:B------:R-:W-:Y:S01]  /*1a80*/  MOV R10, R23 ;  /* 0x00000017000a7202 */ /* 0x000fe20000000f00 */
[----:B------:R-:W-:-:S04]  /*1a90*/  IMAD.MOV.U32 R11, RZ, RZ, 0x0 ;  /* 0x00000000ff0b7424 */ /* 0x000fc800078e00ff */
[----:B------:R-:W-:Y:S05]  /*1aa0*/  RET.REL.NODEC R10 `(sde_curand_kernel) ;  /* 0xffffffe40a547950 */ /* 0x000fea0003c3ffff */
        .weak           $__internal_2_$__cuda_sm3x_div_rn_noftz_f32_slowpath
        .type           $__internal_2_$__cuda_sm3x_div_rn_noftz_f32_slowpath,@function
        .size           $__internal_2_$__cuda_sm3x_div_rn_noftz_f32_slowpath,(.L_x_32 - $__internal_2_$__cuda_sm3x_div_rn_noftz_f32_slowpath)
$__internal_2_$__cuda_sm3x_div_rn_noftz_f32_slowpath:
[----:B------:R-:W0:Y:S01]  /*1ab0*/  LDC R3, c[0x0][0x390] ;  /* 0x0000e400ff037b82 */ /* 0x000e220000000800 */
[----:B------:R-:W-:-:S04]  /*1ac0*/  SHF.R.U32.HI R2, RZ, 0x17, R5 ;  /* 0x00000017ff027819 */ /* 0x000fc80000011605 */
[----:B------:R-:W-:-:S03]  /*1ad0*/  LOP3.LUT R7, R2, 0xff, RZ, 0xc0, !PT ;  /* 0x000000ff02077812 */ /* 0x000fc600078ec0ff */
[----:B------:R-:W1:Y:S01]  /*1ae0*/  LDC R8, c[0x0][0x390] ;  /* 0x0000e400ff087b82 */ /* 0x000e620000000800 */
[----:B------:R-:W-:-:S04]  /*1af0*/  IADD3 R11, PT, PT, R7, -0x1, RZ ;  /* 0xffffffff070b7810 */ /* 0x000fc80007ffe0ff */
[----:B------:R-:W-:Y:S02]  /*1b00*/  ISETP.GT.U32.AND P0, PT, R11, 0xfd, PT ;  /* 0x000000fd0b00780c */ /* 0x000fe40003f04070 */
[----:B0-----:R-:W-:-:S04]  /*1b10*/  SHF.R.U32.HI R2, RZ, 0x17, R3 ;  /* 0x00000017ff027819 */ /* 0x001fc80000011603 */
[----:B------:R-:W-:-:S05]  /*1b20*/  LOP3.LUT R6, R2, 0xff, RZ, 0xc0, !PT ;  /* 0x000000ff02067812 */ /* 0x000fca00078ec0ff */
[----:B------:R-:W-:-:S05]  /*1b30*/  VIADD R10, R6, 0xffffffff ;  /* 0xffffffff060a7836 */ /* 0x000fca0000000000 */
[----:B------:R-:W-:-:S13]  /*1b40*/  ISETP.GT.U32.OR P0, PT, R10, 0xfd, P0 ;  /* 0x000000fd0a00780c */ /* 0x000fda0000704470 */
[----:B------:R-:W-:Y:S01]  /*1b50*/  @!P0 MOV R9, RZ ;  /* 0x000000ff00098202 */ /* 0x000fe20000000f00 */
[----:B-1----:R-:W-:Y:S06]  /*1b60*/  @!P0 BRA `(.L_x_21) ;  /* 0x0000000000608947 */ /* 0x002fec0003800000 */
[----:B------:R-:W-:Y:S01]  /*1b70*/  FSETP.GTU.FTZ.AND P0, PT, |R3|, +INF , PT ;  /* 0x7f8000000300780b */ /* 0x000fe20003f1c200 */
[----:B------:R-:W-:Y:S01]  /*1b80*/  IMAD.MOV.U32 R2, RZ, RZ, R5 ;  /* 0x000000ffff027224 */ /* 0x000fe200078e0005 */
[----:B------:R-:W-:-:S04]  /*1b90*/  FSETP.GTU.FTZ.AND P1, PT, |R5|, +INF , PT ;  /* 0x7f8000000500780b */ /* 0x000fc80003f3c200 */
[----:B------:R-:W-:-:S13]  /*1ba0*/  PLOP3.LUT P0, PT, P0, P1, PT, 0xf8, 0x8f ;  /* 0x00000000008f781c */ /* 0x000fda0000703f70 */
[----:B------:R-:W-:Y:S05]  /*1bb0*/  @P0 BRA `(.L_x_22) ;  /* 0x0000000400440947 */ /* 0x000fea0003800000 */
[----:B------:R-:W-:-:S13]  /*1bc0*/  LOP3.LUT P0, RZ, R5, 0x7fffffff, R8, 0xc8, !PT ;  /* 0x7fffffff05ff7812 */ /* 0x000fda000780c808 */
[----:B------:R-:W-:Y:S05]  /*1bd0*/  @!P0 BRA `(.L_x_23) ;  /* 0x0000000400348947 */ /* 0x000fea0003800000 */
[C---:B------:R-:W-:Y:S02]  /*1be0*/  FSETP.NEU.FTZ.AND P2, PT, |R3|.reuse, +INF , PT ;  /* 0x7f8000000300780b */ /* 0x040fe40003f5d200 */
[----:B------:R-:W-:Y:S02]  /*1bf0*/  FSETP.NEU.FTZ.AND P1, PT, |R2|, +INF , PT ;  /* 0x7f8000000200780b */ /* 0x000fe40003f3d200 */
[----:B------:R-:W-:-:S11]  /*1c00*/  FSETP.NEU.FTZ.AND P0, PT, |R3|, +INF , PT ;  /* 0x7f8000000300780b */ /* 0x000fd60003f1d200 */
[----:B------:R-:W-:Y:S05]  /*1c10*/  @!P1 BRA !P2, `(.L_x_23) ;  /* 0x0000000400249947 */ /* 0x000fea0005000000 */
[----:B------:R-:W-:-:S04]  /*1c20*/  LOP3.LUT P2, RZ, R8, 0x7fffffff, RZ, 0xc0, !PT ;  /* 0x7fffffff08ff7812 */ /* 0x000fc8000784c0ff */
[----:B------:R-:W-:-:S13]  /*1c30*/  PLOP3.LUT P1, PT, P1, P2, PT, 0x2f, 0xf2 ;  /* 0x0000000000f2781c */ /* 0x000fda0000f24577 */
[----:B------:R-:W-:Y:S05]  /*1c40*/  @P1 BRA `(.L_x_24) ;  /* 0x0000000400101947 */ /* 0x000fea0003800000 */
[----:B------:R-:W-:-:S04]  /*1c50*/  LOP3.LUT P1, RZ, R5, 0x7fffffff, RZ, 0xc0, !PT ;  /* 0x7fffffff05ff7812 */ /* 0x000fc8000782c0ff */
[----:B------:R-:W-:-:S13]  /*1c60*/  PLOP3.LUT P0, PT, P0, P1, PT, 0x2f, 0xf2 ;  /* 0x0000000000f2781c */ /* 0x000fda0000702577 */
[----:B------:R-:W-:Y:S05]  /*1c70*/  @P0 BRA `(.L_x_25) ;  /* 0x0000000000f80947 */ /* 0x000fea0003800000 */
[----:B------:R-:W-:Y:S02]  /*1c80*/  ISETP.GE.AND P0, PT, R10, RZ, PT ;  /* 0x000000ff0a00720c */ /* 0x000fe40003f06270 */
[----:B------:R-:W-:-:S11]  /*1c90*/  ISETP.GE.AND P1, PT, R11, RZ, PT ;  /* 0x000000ff0b00720c */ /* 0x000fd60003f26270 */
[----:B------:R-:W-:Y:S01]  /*1ca0*/  @P0 MOV R9, RZ ;  /* 0x000000ff00090202 */ /* 0x000fe20000000f00 */
[----:B------:R-:W-:Y:S02]  /*1cb0*/  @!P0 IMAD.MOV.U32 R9, RZ, RZ, -0x40 ;  /* 0xffffffc0ff098424 */ /* 0x000fe400078e00ff */
[----:B------:R-:W-:Y:S01]  /*1cc0*/  @!P0 FFMA R8, R3, 1.84467440737095516160e+19, RZ ;  /* 0x5f80000003088823 */ /* 0x000fe200000000ff */
[----:B------:R-:W-:Y:S02]  /*1cd0*/  @!P1 FFMA R5, R2, 1.84467440737095516160e+19, RZ ;  /* 0x5f80000002059823 */ /* 0x000fe400000000ff */
[----:B------:R-:W-:-:S07]  /*1ce0*/  @!P1 IADD3 R9, PT, PT, R9, 0x40, RZ ;  /* 0x0000004009099810 */ /* 0x000fce0007ffe0ff */
.L_x_21:
[----:B------:R-:W-:Y:S02]  /*1cf0*/  LEA R2, R7, 0xc0800000, 0x17 ;  /* 0xc080000007027811 */ /* 0x000fe400078eb8ff */
[----:B------:R-:W-:-:S03]  /*1d00*/  IADD3 R6, PT, PT, R6, -0x7f, RZ ;  /* 0xffffff8106067810 */ /* 0x000fc60007ffe0ff */
[----:B------:R-:W-:Y:S02]  /*1d10*/  IMAD.IADD R5, R5, 0x1, -R2 ;  /* 0x0000000105057824 */ /* 0x000fe400078e0a02 */
[C---:B------:R-:W-:Y:S01]  /*1d20*/  IMAD R2, R6.reuse, -0x800000, R8 ;  /* 0xff80000006027824 */ /* 0x040fe200078e0208 */
[----:B------:R-:W-:Y:S01]  /*1d30*/  IADD3 R6, PT, PT, R6, 0x7f, -R7 ;  /* 0x0000007f06067810 */ /* 0x000fe20007ffe807 */
[----:B------:R-:W0:Y:S01]  /*1d40*/  MUFU.RCP R3, R5 ;  /* 0x0000000500037308 */ /* 0x000e220000001000 */
[----:B------:R-:W-:-:S03]  /*1d50*/  FADD.FTZ R11, -R5, -RZ ;  /* 0x800000ff050b7221 */ /* 0x000fc60000010100 */
[----:B------:R-:W-:Y:S02]  /*1d60*/  IMAD.IADD R6, R6, 0x1, R9 ;  /* 0x0000000106067824 */ /* 0x000fe400078e0209 */
[----:B0-----:R-:W-:-:S04]  /*1d70*/  FFMA R10, R3, R11, 1 ;  /* 0x3f800000030a7423 */ /* 0x001fc8000000000b */
[----:B------:R-:W-:-:S04]  /*1d80*/  FFMA R10, R3, R10, R3 ;  /* 0x0000000a030a7223 */ /* 0x000fc80000000003 */
[----:B------:R-:W-:-:S04]  /*1d90*/  FFMA R3, R2, R10, RZ ;  /* 0x0000000a02037223 */ /* 0x000fc800000000ff */
[----:B------:R-:W-:-:S04]  /*1da0*/  FFMA R8, R11, R3, R2 ;  /* 0x000000030b087223 */ /* 0x000fc80000000002 */
[----:B------:R-:W-:-:S04]  /*1db0*/  FFMA R13, R10, R8, R3 ;  /* 0x000000080a0d7223 */ /* 0x000fc80000000003 */
[----:B------:R-:W-:-:S04]  /*1dc0*/  FFMA R8, R11, R13, R2 ;  /* 0x0000000d0b087223 */ /* 0x000fc80000000002 */
[----:B------:R-:W-:-:S05]  /*1dd0*/  FFMA R2, R10, R8, R13 ;  /* 0x000000080a027223 */ /* 0x000fca000000000d */
[----:B------:R-:W-:-:S04]  /*1de0*/  SHF.R.U32.HI R3, RZ, 0x17, R2 ;  /* 0x00000017ff037819 */ /* 0x000fc80000011602 */
[----:B------:R-:W-:-:S04]  /*1df0*/  LOP3.LUT R3, R3, 0xff, RZ, 0xc0, !PT ;  /* 0x000000ff03037812 */ /* 0x000fc800078ec0ff */
[----:B------:R-:W-:-:S05]  /*1e00*/  IADD3 R7, PT, PT, R3, R6, RZ ;  /* 0x0000000603077210 */ /* 0x000fca0007ffe0ff */
[----:B------:R-:W-:-:S05]  /*1e10*/  VIADD R3, R7, 0xffffffff ;  /* 0xffffffff07037836 */ /* 0x000fca0000000000 */
[----:B------:R-:W-:-:S13]  /*1e20*/  ISETP.GE.U32.AND P0, PT, R3, 0xfe, PT ;  /* 0x000000fe0300780c */ /* 0x000fda0003f06070 */
[----:B------:R-:W-:Y:S05]  /*1e30*/  @!P0 BRA `(.L_x_26) ;  /* 0x0000000000808947 */ /* 0x000fea0003800000 */
[----:B------:R-:W-:-:S13]  /*1e40*/  ISETP.GT.AND P0, PT, R7, 0xfe, PT ;  /* 0x000000fe0700780c */ /* 0x000fda0003f04270 */
[----:B------:R-:W-:Y:S05]  /*1e50*/  @P0 BRA `(.L_x_27) ;  /* 0x00000000006c0947 */ /* 0x000fea0003800000 */
[----:B------:R-:W-:-:S13]  /*1e60*/  ISETP.GE.AND P0, PT, R7, 0x1, PT ;  /* 0x000000010700780c */ /* 0x000fda0003f06270 */
[----:B------:R-:W-:Y:S05]  /*1e70*/  @P0 BRA `(.L_x_28) ;  /* 0x0000000000980947 */ /* 0x000fea0003800000 */
[----:B------:R-:W-:Y:S02]  /*1e80*/  ISETP.GE.AND P0, PT, R7, -0x18, PT ;  /* 0xffffffe80700780c */ /* 0x000fe40003f06270 */
[----:B------:R-:W-:-:S11]  /*1e90*/  LOP3.LUT R2, R2, 0x80000000, RZ, 0xc0, !PT ;  /* 0x8000000002027812 */ /* 0x000fd600078ec0ff */
[----:B------:R-:W-:Y:S05]  /*1ea0*/  @!P0 BRA `(.L_x_28) ;  /* 0x00000000008c8947 */ /* 0x000fea0003800000 */
[CCC-:B------:R-:W-:Y:S01]  /*1eb0*/  FFMA.RZ R3, R10.reuse, R8.reuse, R13.reuse ;  /* 0x000000080a037223 */ /* 0x1c0fe2000000c00d */
[CCC-:B------:R-:W-:Y:S01]  /*1ec0*/  FFMA.RM R6, R10.reuse, R8.reuse, R13.reuse ;  /* 0x000000080a067223 */ /* 0x1c0fe2000000400d */
[C---:B------:R-:W-:Y:S02]  /*1ed0*/  ISETP.NE.AND P2, PT, R7.reuse, RZ, PT ;  /* 0x000000ff0700720c */ /* 0x040fe40003f45270 */
[----:B------:R-:W-:Y:S02]  /*1ee0*/  ISETP.NE.AND P1, PT, R7, RZ, PT ;  /* 0x000000ff0700720c */ /* 0x000fe40003f25270 */
[----:B------:R-:W-:Y:S01]  /*1ef0*/  LOP3.LUT R5, R3, 0x7fffff, RZ, 0xc0, !PT ;  /* 0x007fffff03057812 */ /* 0x000fe200078ec0ff */
[----:B------:R-:W-:Y:S01]  /*1f00*/  FFMA.RP R3, R10, R8, R13 ;  /* 0x000000080a037223 */ /* 0x000fe2000000800d */
[----:B------:R-:W-:Y:S01]  /*1f10*/  IADD3 R8, PT, PT, R7, 0x20, RZ ;  /* 0x0000002007087810 */ /* 0x000fe20007ffe0ff */
[----:B------:R-:W-:Y:S01]  /*1f20*/  IMAD.MOV R7, RZ, RZ, -R7 ;  /* 0x000000ffff077224 */ /* 0x000fe200078e0a07 */
[----:B------:R-:W-:-:S02]  /*1f30*/  LOP3.LUT R5, R5, 0x800000, RZ, 0xfc, !PT ;  /* 0x0080000005057812 */ /* 0x000fc400078efcff */
[----:B------:R-:W-:Y:S02]  /*1f40*/  FSETP.NEU.FTZ.AND P0, PT, R3, R6, PT ;  /* 0x000000060300720b */ /* 0x000fe40003f1d000 */
[----:B------:R-:W-:Y:S02]  /*1f50*/  SHF.L.U32 R8, R5, R8, RZ ;  /* 0x0000000805087219 */ /* 0x000fe400000006ff */
[----:B------:R-:W-:Y:S02]  /*1f60*/  SEL R6, R7, RZ, P2 ;  /* 0x000000ff07067207 */ /* 0x000fe40001000000 */
[----:B------:R-:W-:Y:S02]  /*1f70*/  ISETP.NE.AND P1, PT, R8, RZ, P1 ;  /* 0x000000ff0800720c */ /* 0x000fe40000f25270 */
[----:B------:R-:W-:Y:S02]  /*1f80*/  SHF.R.U32.HI R6, RZ, R6, R5 ;  /* 0x00000006ff067219 */ /* 0x000fe40000011605 */
[----:B------:R-:W-:-:S02]  /*1f90*/  PLOP3.LUT P0, PT, P0, P1, PT, 0xf8, 0x8f ;  /* 0x00000000008f781c */ /* 0x000fc40000703f70 */
[----:B------:R-:W-:Y:S02]  /*1fa0*/  SHF.R.U32.HI R8, RZ, 0x1, R6 ;  /* 0x00000001ff087819 */ /* 0x000fe40000011606 */
[----:B------:R-:W-:-:S04]  /*1fb0*/  SEL R3, RZ, 0x1, !P0 ;  /* 0x00000001ff037807 */ /* 0x000fc80004000000 */
[----:B------:R-:W-:-:S04]  /*1fc0*/  LOP3.LUT R3, R3, 0x1, R8, 0xf8, !PT ;  /* 0x0000000103037812 */ /* 0x000fc800078ef808 */
[----:B------:R-:W-:-:S04]  /*1fd0*/  LOP3.LUT R3, R3, R6, RZ, 0xc0, !PT ;  /* 0x0000000603037212 */ /* 0x000fc800078ec0ff */
[----:B------:R-:W-:-:S04]  /*1fe0*/  IADD3 R3, PT, PT, R8, R3, RZ ;  /* 0x0000000308037210 */ /* 0x000fc80007ffe0ff */
[----:B------:R-:W-:Y:S01]  /*1ff0*/  LOP3.LUT R2, R3, R2, RZ, 0xfc, !PT ;  /* 0x0000000203027212 */ /* 0x000fe200078efcff */
[----:B------:R-:W-:Y:S06]  /*2000*/  BRA `(.L_x_28) ;  /* 0x0000000000347947 */ /* 0x000fec0003800000 */
.L_x_27:
[----:B------:R-:W-:-:S04]  /*2010*/  LOP3.LUT R2, R2, 0x80000000, RZ, 0xc0, !PT ;  /* 0x8000000002027812 */ /* 0x000fc800078ec0ff */
[----:B------:R-:W-:Y:S01]  /*2020*/  LOP3.LUT R2, R2, 0x7f800000, RZ, 0xfc, !PT ;  /* 0x7f80000002027812 */ /* 0x000fe200078efcff */
[----:B------:R-:W-:Y:S06]  /*2030*/  BRA `(.L_x_28) ;  /* 0x0000000000287947 */ /* 0x000fec0003800000 */
.L_x_26:
[----:B------:R-:W-:Y:S01]  /*2040*/  IMAD R2, R6, 0x800000, R2 ;  /* 0x0080000006027824 */ /* 0x000fe200078e0202 */
[----:B------:R-:W-:Y:S06]  /*2050*/  BRA `(.L_x_28) ;  /* 0x0000000000207947 */ /* 0x000fec0003800000 */
.L_x_25:
[----:B------:R-:W-:-:S04]  /*2060*/  LOP3.LUT R2, R5, 0x80000000, R8, 0x48, !PT ;  /* 0x8000000005027812 */ /* 0x000fc800078e4808 */
[----:B------:R-:W-:Y:S01]  /*2070*/  LOP3.LUT R2, R2, 0x7f800000, RZ, 0xfc, !PT ;  /* 0x7f80000002027812 */ /* 0x000fe200078efcff */
[----:B------:R-:W-:Y:S06]  /*2080*/  BRA `(.L_x_28) ;  /* 0x0000000000147947 */ /* 0x000fec0003800000 */
.L_x_24:
[----:B------:R-:W-:Y:S01]  /*2090*/  LOP3.LUT R2, R5, 0x80000000, R8, 0x48, !PT ;  /* 0x8000000005027812 */ /* 0x000fe200078e4808 */
[----:B------:R-:W-:Y:S06]  /*20a0*/  BRA `(.L_x_28) ;  /* 0x00000000000c7947 */ /* 0x000fec0003800000 */
.L_x_23:
[----:B------:R-:W0:Y:S01]  /*20b0*/  MUFU.RSQ R2, -QNAN ;  /* 0xffc0000000027908 */ /* 0x000e220000001400 */
[----:B------:R-:W-:Y:S05]  /*20c0*/  BRA `(.L_x_28) ;  /* 0x0000000000047947 */ /* 0x000fea0003800000 */
.L_x_22:
[----:B------:R-:W-:-:S07]  /*20d0*/  FADD.FTZ R2, R2, R3 ;  /* 0x0000000302027221 */ /* 0x000fce0000010000 */
.L_x_28:
[----:B------:R-:W-:-:S04]  /*20e0*/  HFMA2 R5, -RZ, RZ, 0, 0 ;  /* 0x00000000ff057431 */ /* 0x000fc800000001ff */
[----:B0-----:R-:W-:Y:S05]  /*20f0*/  RET.REL.NODEC R4 `(sde_curand_kernel) ;  /* 0xffffffdc04c07950 */ /* 0x001fea0003c3ffff */
.L_x_29:
[----:B------:R-:W-:-:S00]  /*2100*/  BRA `(.L_x_29) ;  /* 0xfffffffc00fc7947 */ /* 0x000fc0000383ffff */
[----:B------:R-:W-:-:S00]  /*2110*/  NOP ;  /* 0x0000000000007918 */ /* 0x000fc00000000000 */
        /* <DEDUP_REMOVED lines=14> */
.L_x_32:


//--------------------- .nv.global.init           --------------------------
	.section	.nv.global.init,"aw",@progbits
	.align	4
.nv.global.init:
	.type		mrg32k3aM1SubSeq,@object
	.size		mrg32k3aM1SubSeq,(mrg32k3aM2SubSeq - mrg32k3aM1SubSeq)
mrg32k3aM1SubSeq:
        /*0000*/ 	.byte	0x0b, 0xcc, 0xee, 0x04, 0x73, 0x29, 0x8b, 0x6f, 0xf6, 0x53, 0x03, 0xf6, 0x23, 0xf6, 0xea, 0xda
        /* <DEDUP_REMOVED lines=125> */
	.type		mrg32k3aM2SubSeq,@object
	.size		mrg32k3aM2SubSeq,(mrg32k3aM1 - mrg32k3aM2SubSeq)
mrg32k3aM2SubSeq:
        /* <DEDUP_REMOVED lines=126> */
	.type		mrg32k3aM1,@object
	.size		mrg32k3aM1,(mrg32k3aM1Seq - mrg32k3aM1)
mrg32k3aM1:
        /* <DEDUP_REMOVED lines=144> */
	.type		mrg32k3aM1Seq,@object
	.size		mrg32k3aM1Seq,(mrg32k3aM2 - mrg32k3aM1Seq)
mrg32k3aM1Seq:
        /* <DEDUP_REMOVED lines=144> */
	.type		mrg32k3aM2,@object
	.size		mrg32k3aM2,(mrg32k3aM2Seq - mrg32k3aM2)
mrg32k3aM2:
        /* <DEDUP_REMOVED lines=144> */
	.type		mrg32k3aM2Seq,@object
	.size		mrg32k3aM2Seq,(precalc_xorwow_matrix - mrg32k3aM2Seq)
mrg32k3aM2Seq:
        /* <DEDUP_REMOVED lines=144> */
	.type		precalc_xorwow_matrix,@object
	.size		precalc_xorwow_matrix,(precalc_xorwow_offset_matrix - precalc_xorwow_matrix)
precalc_xorwow_matrix:
        /* <DEDUP_REMOVED lines=6400> */
	.type		precalc_xorwow_offset_matrix,@object
	.size		precalc_xorwow_offset_matrix,(.L_1 - precalc_xorwow_offset_matrix)
precalc_xorwow_offset_matrix:
        /* <DEDUP_REMOVED lines=6400> */
.L_1:


//--------------------- .nv.shared.reserved.0     --------------------------
	.section	.nv.shared.reserved.0,"aw",@nobits
	.weak		__nv_reservedSMEM_offset_0_alias
	.size		__nv_reservedSMEM_offset_0_alias, 0, 64
	.other		__nv_reservedSMEM_offset_0_alias,@"STO_CUDA_RESERVED_SHARED STV_DEFAULT"
__nv_reservedSMEM_offset_0_alias:
	.zero		0
	.zero		64


//--------------------- .nv.constant0.sde_curand_kernel --------------------------
	.section	.nv.constant0.sde_curand_kernel,"a",@progbits
	.sectionflags	@""
	.align	4
.nv.constant0.sde_curand_kernel:
	.zero		940


//--------------------- SYMBOLS --------------------------

	.type		.nv.reservedSmem.offset0,@object
	.size		.nv.reservedSmem.offset0,0x4
